	.target	sm_100a

	.elftype	@"ET_EXEC"


//--------------------- .note.nv.tkinfo           --------------------------
	.section	.note.nv.tkinfo,"",@"SHT_NOTE"
	.sectionflags	@"SHF_NOTE_NV_TKINFO"
	.tkinfo
        /*0018*/ 	.word	0x00000002
        /*0030*/ 	.string	""
        /*0030*/ 	.string	"ptxas"
        /*0030*/ 	.string	"Cuda compilation tools, release 13.0, V13.0.88"
        /*0030*/ 	.string	"Build cuda_13.0.r13.0/compiler.36424714_0"
        /*0030*/ 	.string	"-arch sm_100a -m 64 "



//--------------------- .note.nv.cuinfo           --------------------------
	.section	.note.nv.cuinfo,"",@"SHT_NOTE"
	.sectionflags	@"SHF_NOTE_NV_CUINFO"
        /*0018*/ 	.short	0x0002
        /*001a*/ 	.short	0x0064
        /*001c*/ 	.short	0x0082
	.zero		2


//--------------------- .nv.info                  --------------------------
	.section	.nv.info,"",@"SHT_CUDA_INFO"
	.align	4


	//----- nvinfo : EIATTR_REGCOUNT
	.align		4
        /*0000*/ 	.byte	0x04, 0x2f
        /*0002*/ 	.short	(.L_19 - .L_18)
	.align		4
.L_18:
        /*0004*/ 	.word	index@(_ZN7cutlass13device_kernelINS_4conv6kernel13ConvUniversalINS1_16ConvProblemShapeILNS1_8OperatorE1ELi2EEENS1_10collective14CollectiveConvINS1_47MainloopSm100TmaUmmaWarpSpecializedImplicitGemmILS5_1ELi13ELi2ELi1ELi2EN4cute5tupleIJNSA_1CILi1EEESD_SD_EEEEENSB_IJNSC_ILi64EEESG_NSB_IJSG_EEEEEENS_10bfloat16_tESJ_NSA_8TiledMMAINSA_8MMA_AtomIJNSA_20SM100_MMA_F16BF16_SSISJ_SJ_fLi64ELi64ELNSA_4UMMA5MajorE0ELSO_1ELNSN_7ScaleInE0ELSP_0EEEEEENSA_6LayoutISE_NSB_IJNSC_ILi0EEEST_ST_EEEEENSB_IJNSA_10UnderscoreESW_SW_EEEEENS7_6detail27Sm100ImplicitGemmTileTraitsINSA_20SM90_TMA_LOAD_IM2COLENSA_14ComposedLayoutINSA_7SwizzleILi3ELi4ELi3EEENSA_18smem_ptr_flag_bitsILi16EEENSS_INSB_IJNSC_ILi8EEESG_EEENSB_IJSG_SD_EEEEEEEvEENS10_INSA_13SM90_TMA_LOADENS12_IS14_S16_NSS_INSB_IJSG_S17_EEENSB_IJSD_SG_EEEEEEEvEEEENS_8epilogue10collective18CollectiveEpilogueINS1K_23Sm100TmaWarpSpecializedILi3ELi2ELi16ELb1ELb0EEEJSI_NSB_IJNSS_ISG_SD_EENSS_INSC_ILi32EEESD_EEEEESJ_NSB_IJNSB_IJlllEEESD_ST_EEESJ_S1U_NS1K_6fusion15FusionCallbacksIS1O_NS1V_17LinearCombinationISJ_fSJ_fLNS_15FloatRoundStyleE2EEESI_S1S_JEEENSA_5SM1004TMEM4LOAD26SM100_TMEM_LOAD_16dp256b4xES11_NS12_INS13_ILi2ELi4ELi3EEES16_NSS_INSB_IJS17_S1Q_EEENSB_IJS1Q_SD_EEEEEEENSA_17SM75_U32x4_LDSM_NENSA_21SM90_TMA_STORE_IM2COLES29_NSA_17SM90_U32x4_STSM_NENSA_39AutoVectorizingCopyWithAssumedAlignmentILi128EEEEEEvvEEEEvNT_6ParamsE)
        /*0008*/ 	.word	0x00000060


	//----- nvinfo : EIATTR_FRAME_SIZE
	.align		4
.L_19:
        /*000c*/ 	.byte	0x04, 0x11
        /*000e*/ 	.short	(.L_21 - .L_20)
	.align		4
.L_20:
        /*0010*/ 	.word	index@($__internal_2_$__cuda_sm10x_tcgen05_guardrail_trap_unallocated_columns_being_dealloced)
        /*0014*/ 	.word	0x00000008


	//----- nvinfo : EIATTR_FRAME_SIZE
	.align		4
.L_21:
        /*0018*/ 	.byte	0x04, 0x11
        /*001a*/ 	.short	(.L_23 - .L_22)
	.align		4
.L_22:
        /*001c*/ 	.word	index@($__internal_1_$__cuda_sm10x_tcgen05_guardrail_trap_phase_invalid_during_alloc)
        /*0020*/ 	.word	0x00000008


	//----- nvinfo : EIATTR_FRAME_SIZE
	.align		4
.L_23:
        /*0024*/ 	.byte	0x04, 0x11
        /*0026*/ 	.short	(.L_25 - .L_24)
	.align		4
.L_24:
        /*0028*/ 	.word	index@($__internal_0_$__cuda_sm10x_tcgen05_guardrail_trap_col_being_dealloced_not_returned_by_alloc)
        /*002c*/ 	.word	0x00000008


	//----- nvinfo : EIATTR_FRAME_SIZE
	.align		4
.L_25:
        /*0030*/ 	.byte	0x04, 0x11
        /*0032*/ 	.short	(.L_27 - .L_26)
	.align		4
.L_26:
        /*0034*/ 	.word	index@(_ZN7cutlass13device_kernelINS_4conv6kernel13ConvUniversalINS1_16ConvProblemShapeILNS1_8OperatorE1ELi2EEENS1_10collective14CollectiveConvINS1_47MainloopSm100TmaUmmaWarpSpecializedImplicitGemmILS5_1ELi13ELi2ELi1ELi2EN4cute5tupleIJNSA_1CILi1EEESD_SD_EEEEENSB_IJNSC_ILi64EEESG_NSB_IJSG_EEEEEENS_10bfloat16_tESJ_NSA_8TiledMMAINSA_8MMA_AtomIJNSA_20SM100_MMA_F16BF16_SSISJ_SJ_fLi64ELi64ELNSA_4UMMA5MajorE0ELSO_1ELNSN_7ScaleInE0ELSP_0EEEEEENSA_6LayoutISE_NSB_IJNSC_ILi0EEEST_ST_EEEEENSB_IJNSA_10UnderscoreESW_SW_EEEEENS7_6detail27Sm100ImplicitGemmTileTraitsINSA_20SM90_TMA_LOAD_IM2COLENSA_14ComposedLayoutINSA_7SwizzleILi3ELi4ELi3EEENSA_18smem_ptr_flag_bitsILi16EEENSS_INSB_IJNSC_ILi8EEESG_EEENSB_IJSG_SD_EEEEEEEvEENS10_INSA_13SM90_TMA_LOADENS12_IS14_S16_NSS_INSB_IJSG_S17_EEENSB_IJSD_SG_EEEEEEEvEEEENS_8epilogue10collective18CollectiveEpilogueINS1K_23Sm100TmaWarpSpecializedILi3ELi2ELi16ELb1ELb0EEEJSI_NSB_IJNSS_ISG_SD_EENSS_INSC_ILi32EEESD_EEEEESJ_NSB_IJNSB_IJlllEEESD_ST_EEESJ_S1U_NS1K_6fusion15FusionCallbacksIS1O_NS1V_17LinearCombinationISJ_fSJ_fLNS_15FloatRoundStyleE2EEESI_S1S_JEEENSA_5SM1004TMEM4LOAD26SM100_TMEM_LOAD_16dp256b4xES11_NS12_INS13_ILi2ELi4ELi3EEES16_NSS_INSB_IJS17_S1Q_EEENSB_IJS1Q_SD_EEEEEEENSA_17SM75_U32x4_LDSM_NENSA_21SM90_TMA_STORE_IM2COLES29_NSA_17SM90_U32x4_STSM_NENSA_39AutoVectorizingCopyWithAssumedAlignmentILi128EEEEEEvvEEEEvNT_6ParamsE)
        /*0038*/ 	.word	0x00000008


	//----- nvinfo : EIATTR_MIN_STACK_SIZE
	.align		4
.L_27:
        /*003c*/ 	.byte	0x04, 0x12
        /*003e*/ 	.short	(.L_29 - .L_28)
	.align		4
.L_28:
        /*0040*/ 	.word	index@(_ZN7cutlass13device_kernelINS_4conv6kernel13ConvUniversalINS1_16ConvProblemShapeILNS1_8OperatorE1ELi2EEENS1_10collective14CollectiveConvINS1_47MainloopSm100TmaUmmaWarpSpecializedImplicitGemmILS5_1ELi13ELi2ELi1ELi2EN4cute5tupleIJNSA_1CILi1EEESD_SD_EEEEENSB_IJNSC_ILi64EEESG_NSB_IJSG_EEEEEENS_10bfloat16_tESJ_NSA_8TiledMMAINSA_8MMA_AtomIJNSA_20SM100_MMA_F16BF16_SSISJ_SJ_fLi64ELi64ELNSA_4UMMA5MajorE0ELSO_1ELNSN_7ScaleInE0ELSP_0EEEEEENSA_6LayoutISE_NSB_IJNSC_ILi0EEEST_ST_EEEEENSB_IJNSA_10UnderscoreESW_SW_EEEEENS7_6detail27Sm100ImplicitGemmTileTraitsINSA_20SM90_TMA_LOAD_IM2COLENSA_14ComposedLayoutINSA_7SwizzleILi3ELi4ELi3EEENSA_18smem_ptr_flag_bitsILi16EEENSS_INSB_IJNSC_ILi8EEESG_EEENSB_IJSG_SD_EEEEEEEvEENS10_INSA_13SM90_TMA_LOADENS12_IS14_S16_NSS_INSB_IJSG_S17_EEENSB_IJSD_SG_EEEEEEEvEEEENS_8epilogue10collective18CollectiveEpilogueINS1K_23Sm100TmaWarpSpecializedILi3ELi2ELi16ELb1ELb0EEEJSI_NSB_IJNSS_ISG_SD_EENSS_INSC_ILi32EEESD_EEEEESJ_NSB_IJNSB_IJlllEEESD_ST_EEESJ_S1U_NS1K_6fusion15FusionCallbacksIS1O_NS1V_17LinearCombinationISJ_fSJ_fLNS_15FloatRoundStyleE2EEESI_S1S_JEEENSA_5SM1004TMEM4LOAD26SM100_TMEM_LOAD_16dp256b4xES11_NS12_INS13_ILi2ELi4ELi3EEES16_NSS_INSB_IJS17_S1Q_EEENSB_IJS1Q_SD_EEEEEEENSA_17SM75_U32x4_LDSM_NENSA_21SM90_TMA_STORE_IM2COLES29_NSA_17SM90_U32x4_STSM_NENSA_39AutoVectorizingCopyWithAssumedAlignmentILi128EEEEEEvvEEEEvNT_6ParamsE)
        /*0044*/ 	.word	0x00000008
.L_29:


//--------------------- .nv.compat                --------------------------
	.section	.nv.compat,"",@"SHT_CUDA_COMPAT_INFO"
	.align	4
        /*0000*/ 	.byte	0x02, 0x09, 0x01, 0x00, 0x02, 0x02, 0x02, 0x00, 0x02, 0x05, 0x05, 0x00, 0x03, 0x07, 0x01, 0x01
        /*0010*/ 	.byte	0x02, 0x03, 0x01, 0x00, 0x02, 0x06, 0x01, 0x00, 0x04, 0x0b, 0x08, 0x00, 0x09, 0x00, 0x00, 0x00
        /*0020*/ 	.byte	0x00, 0x00, 0x00, 0x00


//--------------------- .nv.info._ZN7cutlass13device_kernelINS_4conv6kernel13ConvUniversalINS1_16ConvProblemShapeILNS1_8OperatorE1ELi2EEENS1_10collective14CollectiveConvINS1_47MainloopSm100TmaUmmaWarpSpecializedImplicitGemmILS5_1ELi13ELi2ELi1ELi2EN4cute5tupleIJNSA_1CILi1EEESD_SD_EEEEENSB_IJNSC_ILi64EEESG_NSB_IJSG_EEEEEENS_10bfloat16_tESJ_NSA_8TiledMMAINSA_8MMA_AtomIJNSA_20SM100_MMA_F16BF16_SSISJ_SJ_fLi64ELi64ELNSA_4UMMA5MajorE0ELSO_1ELNSN_7ScaleInE0ELSP_0EEEEEENSA_6LayoutISE_NSB_IJNSC_ILi0EEEST_ST_EEEEENSB_IJNSA_10UnderscoreESW_SW_EEEEENS7_6detail27Sm100ImplicitGemmTileTraitsINSA_20SM90_TMA_LOAD_IM2COLENSA_14ComposedLayoutINSA_7SwizzleILi3ELi4ELi3EEENSA_18smem_ptr_flag_bitsILi16EEENSS_INSB_IJNSC_ILi8EEESG_EEENSB_IJSG_SD_EEEEEEEvEENS10_INSA_13SM90_TMA_LOADENS12_IS14_S16_NSS_INSB_IJSG_S17_EEENSB_IJSD_SG_EEEEEEEvEEEENS_8epilogue10collective18CollectiveEpilogueINS1K_23Sm100TmaWarpSpecializedILi3ELi2ELi16ELb1ELb0EEEJSI_NSB_IJNSS_ISG_SD_EENSS_INSC_ILi32EEESD_EEEEESJ_NSB_IJNSB_IJlllEEESD_ST_EEESJ_S1U_NS1K_6fusion15FusionCallbacksIS1O_NS1V_17LinearCombinationISJ_fSJ_fLNS_15FloatRoundStyleE2EEESI_S1S_JEEENSA_5SM1004TMEM4LOAD26SM100_TMEM_LOAD_16dp256b4xES11_NS12_INS13_ILi2ELi4ELi3EEES16_NSS_INSB_IJS17_S1Q_EEENSB_IJS1Q_SD_EEEEEEENSA_17SM75_U32x4_LDSM_NENSA_21SM90_TMA_STORE_IM2COLES29_NSA_17SM90_U32x4_STSM_NENSA_39AutoVectorizingCopyWithAssumedAlignmentILi128EEEEEEvvEEEEvNT_6ParamsE --------------------------
	.section	.nv.info._ZN7cutlass13device_kernelINS_4conv6kernel13ConvUniversalINS1_16ConvProblemShapeILNS1_8OperatorE1ELi2EEENS1_10collective14CollectiveConvINS1_47MainloopSm100TmaUmmaWarpSpecializedImplicitGemmILS5_1ELi13ELi2ELi1ELi2EN4cute5tupleIJNSA_1CILi1EEESD_SD_EEEEENSB_IJNSC_ILi64EEESG_NSB_IJSG_EEEEEENS_10bfloat16_tESJ_NSA_8TiledMMAINSA_8MMA_AtomIJNSA_20SM100_MMA_F16BF16_SSISJ_SJ_fLi64ELi64ELNSA_4UMMA5MajorE0ELSO_1ELNSN_7ScaleInE0ELSP_0EEEEEENSA_6LayoutISE_NSB_IJNSC_ILi0EEEST_ST_EEEEENSB_IJNSA_10UnderscoreESW_SW_EEEEENS7_6detail27Sm100ImplicitGemmTileTraitsINSA_20SM90_TMA_LOAD_IM2COLENSA_14ComposedLayoutINSA_7SwizzleILi3ELi4ELi3EEENSA_18smem_ptr_flag_bitsILi16EEENSS_INSB_IJNSC_ILi8EEESG_EEENSB_IJSG_SD_EEEEEEEvEENS10_INSA_13SM90_TMA_LOADENS12_IS14_S16_NSS_INSB_IJSG_S17_EEENSB_IJSD_SG_EEEEEEEvEEEENS_8epilogue10collective18CollectiveEpilogueINS1K_23Sm100TmaWarpSpecializedILi3ELi2ELi16ELb1ELb0EEEJSI_NSB_IJNSS_ISG_SD_EENSS_INSC_ILi32EEESD_EEEEESJ_NSB_IJNSB_IJlllEEESD_ST_EEESJ_S1U_NS1K_6fusion15FusionCallbacksIS1O_NS1V_17LinearCombinationISJ_fSJ_fLNS_15FloatRoundStyleE2EEESI_S1S_JEEENSA_5SM1004TMEM4LOAD26SM100_TMEM_LOAD_16dp256b4xES11_NS12_INS13_ILi2ELi4ELi3EEES16_NSS_INSB_IJS17_S1Q_EEENSB_IJS1Q_SD_EEEEEEENSA_17SM75_U32x4_LDSM_NENSA_21SM90_TMA_STORE_IM2COLES29_NSA_17SM90_U32x4_STSM_NENSA_39AutoVectorizingCopyWithAssumedAlignmentILi128EEEEEEvvEEEEvNT_6ParamsE,"",@"SHT_CUDA_INFO"
	.sectionflags	@""
	.align	4


	//----- nvinfo : EIATTR_CUDA_API_VERSION
	.align		4
        /*0000*/ 	.byte	0x04, 0x37
        /*0002*/ 	.short	(.L_31 - .L_30)
.L_30:
        /*0004*/ 	.word	0x00000082


	//----- nvinfo : EIATTR_KPARAM_INFO
	.align		4
.L_31:
        /*0008*/ 	.byte	0x04, 0x17
        /*000a*/ 	.short	(.L_33 - .L_32)
.L_32:
        /*000c*/ 	.word	0x00000000
        /*0010*/ 	.short	0x0000
        /*0012*/ 	.short	0x0000
        /*0014*/ 	.byte	0x00, 0xf0, 0x01, 0x20


	//----- nvinfo : EIATTR_AT_ENTRY_FRAGMENTS
	.align		4
.L_33:
        /*0018*/ 	.byte	0x04, 0x4f
        /*001a*/ 	.short	(.L_35 - .L_34)


	//   ....[0]....
.L_34:
        /*001c*/ 	.word	0x00000006


	//----- nvinfo : EIATTR_RESERVED_SMEM_USED
	.align		4
.L_35:
        /*0020*/ 	.byte	0x01, 0x41
	.zero		2


	//----- nvinfo : EIATTR_SPARSE_MMA_MASK
	.align		4
        /*0024*/ 	.byte	0x03, 0x50
        /*0026*/ 	.short	0x0000


	//----- nvinfo : EIATTR_TCGEN05_1CTA_USED
	.align		4
        /*0028*/ 	.byte	0x01, 0x51
	.zero		2


	//----- nvinfo : EIATTR_MAXREG_COUNT
	.align		4
        /*002c*/ 	.byte	0x03, 0x1b
        /*002e*/ 	.short	0x00ff


	//----- nvinfo : EIATTR_NUM_BARRIERS
	.align		4
        /*0030*/ 	.byte	0x02, 0x4c
        /*0032*/ 	.byte	0x07
	.zero		1


	//----- nvinfo : EIATTR_EXTERNS
	.align		4
        /*0034*/ 	.byte	0x04, 0x0f
        /*0036*/ 	.short	(.L_37 - .L_36)


	//   ....[0]....
	.align		4
.L_36:
        /*0038*/ 	.word	index@(__assertfail)


	//----- nvinfo : EIATTR_MERCURY_ISA_VERSION
	.align		4
.L_37:
        /*003c*/ 	.byte	0x03, 0x5f
        /*003e*/ 	.short	0x0101


	//----- nvinfo : EIATTR_INT_WARP_WIDE_INSTR_OFFSETS
	.align		4
        /*0040*/ 	.byte	0x04, 0x31
        /*0042*/ 	.short	(.L_39 - .L_38)


	//   ....[0]....
.L_38:
        /*0044*/ 	.word	0x00003f70


	//   ....[1]....
        /*0048*/ 	.word	0x00003f90


	//   ....[2]....
        /*004c*/ 	.word	0x00003fc0


	//   ....[3]....
        /*0050*/ 	.word	0x00004a20


	//   ....[4]....
        /*0054*/ 	.word	0x00004a90


	//   ....[5]....
        /*0058*/ 	.word	0x00004cd0


	//   ....[6]....
        /*005c*/ 	.word	0x00004d00


	//----- nvinfo : EIATTR_COOP_GROUP_MASK_REGIDS
	.align		4
.L_39:
        /*0060*/ 	.byte	0x04, 0x29
        /*0062*/ 	.short	(.L_41 - .L_40)


	//   ....[0]....
.L_40:
        /*0064*/ 	.word	0xffffffff


	//   ....[1]....
        /*0068*/ 	.word	0xffffffff


	//   ....[2]....
        /*006c*/ 	.word	0xffffffff


	//   ....[3]....
        /*0070*/ 	.word	0xffffffff


	//   ....[4]....
        /*0074*/ 	.word	0xffffffff


	//   ....[5]....
        /*0078*/ 	.word	0xffffffff


	//   ....[6]....
        /*007c*/ 	.word	0xffffffff


	//   ....[7]....
        /*0080*/ 	.word	0xffffffff


	//   ....[8]....
        /*0084*/ 	.word	0xffffffff


	//   ....[9]....
        /*0088*/ 	.word	0xffffffff


	//   ....[10]....
        /*008c*/ 	.word	0xffffffff


	//   ....[11]....
        /*0090*/ 	.word	0xffffffff


	//----- nvinfo : EIATTR_COOP_GROUP_INSTR_OFFSETS
	.align		4
.L_41:
        /*0094*/ 	.byte	0x04, 0x28
        /*0096*/ 	.short	(.L_43 - .L_42)


	//   ....[0]....
.L_42:
        /*0098*/ 	.word	0x000000a0


	//   ....[1]....
        /*009c*/ 	.word	0x00000510


	//   ....[2]....
        /*00a0*/ 	.word	0x000007d0


	//   ....[3]....
        /*00a4*/ 	.word	0x00000950


	//   ....[4]....
        /*00a8*/ 	.word	0x00000a50


	//   ....[5]....
        /*00ac*/ 	.word	0x00000ba0


	//   ....[6]....
        /*00b0*/ 	.word	0x00002220


	//   ....[7]....
        /*00b4*/ 	.word	0x000032f0


	//   ....[8]....
        /*00b8*/ 	.word	0x00003500


	//   ....[9]....
        /*00bc*/ 	.word	0x00003530


	//   ....[10]....
        /*00c0*/ 	.word	0x00003e50


	//   ....[11]....
        /*00c4*/ 	.word	0x00004090


	//----- nvinfo : EIATTR_VRC_CTA_INIT_COUNT
	.align		4
.L_43:
        /*00c8*/ 	.byte	0x02, 0x4a
        /*00ca*/ 	.byte	0x80
	.zero		1


	//----- nvinfo : EIATTR_SYSCALL_OFFSETS
	.align		4
        /*00cc*/ 	.byte	0x04, 0x46
        /*00ce*/ 	.short	(.L_45 - .L_44)


	//   ....[0]....
.L_44:
        /*00d0*/ 	.word	0x000059e0


	//   ....[1]....
        /*00d4*/ 	.word	0x00005ad0


	//   ....[2]....
        /*00d8*/ 	.word	0x000062b0


	//   ....[3]....
        /*00dc*/ 	.word	0x00006c20


	//----- nvinfo : EIATTR_MBARRIER_INSTR_OFFSETS
	.align		4
.L_45:
        /*00e0*/ 	.byte	0x04, 0x39
        /*00e2*/ 	.short	(.L_47 - .L_46)


	//   ....[0]....
.L_46:
        /*00e4*/ 	.word	0x00000610
        /*00e8*/ 	.word	0x000000ff
        /*00ec*/ 	.word	0x00000000
        /*00f0*/ 	.short	0x0100
        /*00f2*/ 	.byte	0x05
	.zero		1


	//   ....[1]....
        /*00f4*/ 	.word	0x00000620
        /*00f8*/ 	.word	0x000000ff
        /*00fc*/ 	.word	0x00000068
        /*0100*/ 	.short	0x0100
        /*0102*/ 	.byte	0x05
	.zero		1


	//   ....[2]....
        /*0104*/ 	.word	0x00000630
        /*0108*/ 	.word	0x000000ff
        /*010c*/ 	.word	0x00000008
        /*0110*/ 	.short	0x0100
        /*0112*/ 	.byte	0x05
	.zero		1


	//   ....[3]....
        /*0114*/ 	.word	0x00000640
        /*0118*/ 	.word	0x000000ff
        /*011c*/ 	.word	0x00000070
        /*0120*/ 	.short	0x0100
        /*0122*/ 	.byte	0x05
	.zero		1


	//   ....[4]....
        /*0124*/ 	.word	0x00000650
        /*0128*/ 	.word	0x000000ff
        /*012c*/ 	.word	0x00000010
        /*0130*/ 	.short	0x0100
        /*0132*/ 	.byte	0x05
	.zero		1


	//   ....[5]....
        /*0134*/ 	.word	0x00000660
        /*0138*/ 	.word	0x000000ff
        /*013c*/ 	.word	0x00000078
        /*0140*/ 	.short	0x0100
        /*0142*/ 	.byte	0x05
	.zero		1


	//   ....[6]....
        /*0144*/ 	.word	0x00000670
        /*0148*/ 	.word	0x000000ff
        /*014c*/ 	.word	0x00000018
        /*0150*/ 	.short	0x0100
        /*0152*/ 	.byte	0x05
	.zero		1


	//   ....[7]....
        /*0154*/ 	.word	0x00000680
        /*0158*/ 	.word	0x000000ff
        /*015c*/ 	.word	0x00000080
        /*0160*/ 	.short	0x0100
        /*0162*/ 	.byte	0x05
	.zero		1


	//   ....[8]....
        /*0164*/ 	.word	0x00000690
        /*0168*/ 	.word	0x000000ff
        /*016c*/ 	.word	0x00000020
        /*0170*/ 	.short	0x0100
        /*0172*/ 	.byte	0x05
	.zero		1


	//   ....[9]....
        /*0174*/ 	.word	0x000006a0
        /*0178*/ 	.word	0x000000ff
        /*017c*/ 	.word	0x00000088
        /*0180*/ 	.short	0x0100
        /*0182*/ 	.byte	0x05
	.zero		1


	//   ....[10]....
        /*0184*/ 	.word	0x000006b0
        /*0188*/ 	.word	0x000000ff
        /*018c*/ 	.word	0x00000028
        /*0190*/ 	.short	0x0100
        /*0192*/ 	.byte	0x05
	.zero		1


	//   ....[11]....
        /*0194*/ 	.word	0x000006c0
        /*0198*/ 	.word	0x000000ff
        /*019c*/ 	.word	0x00000090
        /*01a0*/ 	.short	0x0100
        /*01a2*/ 	.byte	0x05
	.zero		1


	//   ....[12]....
        /*01a4*/ 	.word	0x000006d0
        /*01a8*/ 	.word	0x000000ff
        /*01ac*/ 	.word	0x00000030
        /*01b0*/ 	.short	0x0100
        /*01b2*/ 	.byte	0x05
	.zero		1


	//   ....[13]....
        /*01b4*/ 	.word	0x000006e0
        /*01b8*/ 	.word	0x000000ff
        /*01bc*/ 	.word	0x00000098
        /*01c0*/ 	.short	0x0100
        /*01c2*/ 	.byte	0x05
	.zero		1


	//   ....[14]....
        /*01c4*/ 	.word	0x000006f0
        /*01c8*/ 	.word	0x000000ff
        /*01cc*/ 	.word	0x00000038
        /*01d0*/ 	.short	0x0100
        /*01d2*/ 	.byte	0x05
	.zero		1


	//   ....[15]....
        /*01d4*/ 	.word	0x00000700
        /*01d8*/ 	.word	0x000000ff
        /*01dc*/ 	.word	0x000000a0
        /*01e0*/ 	.short	0x0100
        /*01e2*/ 	.byte	0x05
	.zero		1


	//   ....[16]....
        /*01e4*/ 	.word	0x00000710
        /*01e8*/ 	.word	0x000000ff
        /*01ec*/ 	.word	0x00000040
        /*01f0*/ 	.short	0x0100
        /*01f2*/ 	.byte	0x05
	.zero		1


	//   ....[17]....
        /*01f4*/ 	.word	0x00000720
        /*01f8*/ 	.word	0x000000ff
        /*01fc*/ 	.word	0x000000a8
        /*0200*/ 	.short	0x0100
        /*0202*/ 	.byte	0x05
	.zero		1


	//   ....[18]....
        /*0204*/ 	.word	0x00000730
        /*0208*/ 	.word	0x000000ff
        /*020c*/ 	.word	0x00000048
        /*0210*/ 	.short	0x0100
        /*0212*/ 	.byte	0x05
	.zero		1


	//   ....[19]....
        /*0214*/ 	.word	0x00000740
        /*0218*/ 	.word	0x000000ff
        /*021c*/ 	.word	0x000000b0
        /*0220*/ 	.short	0x0100
        /*0222*/ 	.byte	0x05
	.zero		1


	//   ....[20]....
        /*0224*/ 	.word	0x00000750
        /*0228*/ 	.word	0x000000ff
        /*022c*/ 	.word	0x00000050
        /*0230*/ 	.short	0x0100
        /*0232*/ 	.byte	0x05
	.zero		1


	//   ....[21]....
        /*0234*/ 	.word	0x00000760
        /*0238*/ 	.word	0x000000ff
        /*023c*/ 	.word	0x000000b8
        /*0240*/ 	.short	0x0100
        /*0242*/ 	.byte	0x05
	.zero		1


	//   ....[22]....
        /*0244*/ 	.word	0x00000770
        /*0248*/ 	.word	0x000000ff
        /*024c*/ 	.word	0x00000058
        /*0250*/ 	.short	0x0100
        /*0252*/ 	.byte	0x05
	.zero		1


	//   ....[23]....
        /*0254*/ 	.word	0x00000780
        /*0258*/ 	.word	0x000000ff
        /*025c*/ 	.word	0x000000c0
        /*0260*/ 	.short	0x0100
        /*0262*/ 	.byte	0x05
	.zero		1


	//   ....[24]....
        /*0264*/ 	.word	0x00000790
        /*0268*/ 	.word	0x000000ff
        /*026c*/ 	.word	0x00000060
        /*0270*/ 	.short	0x0100
        /*0272*/ 	.byte	0x05
	.zero		1


	//   ....[25]....
        /*0274*/ 	.word	0x000007a0
        /*0278*/ 	.word	0x000000ff
        /*027c*/ 	.word	0x000000c8
        /*0280*/ 	.short	0x0100
        /*0282*/ 	.byte	0x05
	.zero		1


	//   ....[26]....
        /*0284*/ 	.word	0x000008e0
        /*0288*/ 	.word	0x000000ff
        /*028c*/ 	.word	0x000000d0
        /*0290*/ 	.short	0x0100
        /*0292*/ 	.byte	0x07
	.zero		1


	//   ....[27]....
        /*0294*/ 	.word	0x000008f0
        /*0298*/ 	.word	0x000000ff
        /*029c*/ 	.word	0x000000e8
        /*02a0*/ 	.short	0x0100
        /*02a2*/ 	.byte	0x07
	.zero		1


	//   ....[28]....
        /*02a4*/ 	.word	0x00000900
        /*02a8*/ 	.word	0x000000ff
        /*02ac*/ 	.word	0x000000d8
        /*02b0*/ 	.short	0x0100
        /*02b2*/ 	.byte	0x07
	.zero		1


	//   ....[29]....
        /*02b4*/ 	.word	0x00000910
        /*02b8*/ 	.word	0x000000ff
        /*02bc*/ 	.word	0x000000f0
        /*02c0*/ 	.short	0x0100
        /*02c2*/ 	.byte	0x07
	.zero		1


	//   ....[30]....
        /*02c4*/ 	.word	0x00000920
        /*02c8*/ 	.word	0x000000ff
        /*02cc*/ 	.word	0x000000e0
        /*02d0*/ 	.short	0x0100
        /*02d2*/ 	.byte	0x07
	.zero		1


	//   ....[31]....
        /*02d4*/ 	.word	0x00000930
        /*02d8*/ 	.word	0x000000ff
        /*02dc*/ 	.word	0x000000f8
        /*02e0*/ 	.short	0x0100
        /*02e2*/ 	.byte	0x07
	.zero		1


	//   ....[32]....
        /*02e4*/ 	.word	0x00000a20
        /*02e8*/ 	.word	0x000000ff
        /*02ec*/ 	.word	0x00000100
        /*02f0*/ 	.short	0x0100
        /*02f2*/ 	.byte	0x05
	.zero		1


	//   ....[33]....
        /*02f4*/ 	.word	0x00000a30
        /*02f8*/ 	.word	0x000000ff
        /*02fc*/ 	.word	0x00000108
        /*0300*/ 	.short	0x0100
        /*0302*/ 	.byte	0x05
	.zero		1


	//   ....[34]....
        /*0304*/ 	.word	0x00000b70
        /*0308*/ 	.word	0x000000ff
        /*030c*/ 	.word	0x00000110
        /*0310*/ 	.short	0x0100
        /*0312*/ 	.byte	0x05
	.zero		1


	//   ....[35]....
        /*0314*/ 	.word	0x00000b80
        /*0318*/ 	.word	0x000000ff
        /*031c*/ 	.word	0x00000118
        /*0320*/ 	.short	0x0100
        /*0322*/ 	.byte	0x05
	.zero		1


	//   ....[36]....
        /*0324*/ 	.word	0x00000cb0
        /*0328*/ 	.word	0x000000ff
        /*032c*/ 	.word	0x00000120
        /*0330*/ 	.short	0x0100
        /*0332*/ 	.byte	0x07
	.zero		1


	//   ....[37]....
        /*0334*/ 	.word	0x00000cc0
        /*0338*/ 	.word	0x000000ff
        /*033c*/ 	.word	0x00000130
        /*0340*/ 	.short	0x0100
        /*0342*/ 	.byte	0x07
	.zero		1


	//   ....[38]....
        /*0344*/ 	.word	0x00000cd0
        /*0348*/ 	.word	0x000000ff
        /*034c*/ 	.word	0x00000128
        /*0350*/ 	.short	0x0100
        /*0352*/ 	.byte	0x07
	.zero		1


	//   ....[39]....
        /*0354*/ 	.word	0x00000ce0
        /*0358*/ 	.word	0x000000ff
        /*035c*/ 	.word	0x00000138
        /*0360*/ 	.short	0x0100
        /*0362*/ 	.byte	0x07
	.zero		1


	//   ....[40]....
        /*0364*/ 	.word	0x00001620
        /*0368*/ 	.word	0x000000ff
        /*036c*/ 	.word	0x00000068
        /*0370*/ 	.short	0x010a
        /*0372*/ 	.byte	0x04
	.zero		1


	//   ....[41]....
        /*0374*/ 	.word	0x000018e0
        /*0378*/ 	.word	0x000000ff
        /*037c*/ 	.word	0x00000068
        /*0380*/ 	.short	0x010a
        /*0382*/ 	.byte	0x09
	.zero		1


	//   ....[42]....
        /*0384*/ 	.word	0x00001a50
        /*0388*/ 	.word	0x000000ff
        /*038c*/ 	.word	0x00000068
        /*0390*/ 	.short	0x010a
        /*0392*/ 	.byte	0x08
	.zero		1


	//   ....[43]....
        /*0394*/ 	.word	0x00001c00
        /*0398*/ 	.word	0x000000ff
        /*039c*/ 	.word	0x00000108
        /*03a0*/ 	.short	0x0101
        /*03a2*/ 	.byte	0x16
	.zero		1


	//   ....[44]....
        /*03a4*/ 	.word	0x00001c30
        /*03a8*/ 	.word	0x000000ff
        /*03ac*/ 	.word	0x00000068
        /*03b0*/ 	.short	0x010a
        /*03b2*/ 	.byte	0x04
	.zero		1


	//   ....[45]....
        /*03b4*/ 	.word	0x00001ed0
        /*03b8*/ 	.word	0x000000ff
        /*03bc*/ 	.word	0x00000068
        /*03c0*/ 	.short	0x010a
        /*03c2*/ 	.byte	0x11
	.zero		1


	//   ....[46]....
        /*03c4*/ 	.word	0x00002040
        /*03c8*/ 	.word	0x000000ff
        /*03cc*/ 	.word	0x00000068
        /*03d0*/ 	.short	0x010a
        /*03d2*/ 	.byte	0x08
	.zero		1


	//   ....[47]....
        /*03d4*/ 	.word	0x00002230
        /*03d8*/ 	.word	0x000000ff
        /*03dc*/ 	.word	0x00000110
        /*03e0*/ 	.short	0x010a
        /*03e2*/ 	.byte	0x16
	.zero		1


	//   ....[48]....
        /*03e4*/ 	.word	0x000022f0
        /*03e8*/ 	.word	0x000000ff
        /*03ec*/ 	.word	0x00000000
        /*03f0*/ 	.short	0x0101
        /*03f2*/ 	.byte	0x04
	.zero		1


	//   ....[49]....
        /*03f4*/ 	.word	0x000027f0
        /*03f8*/ 	.word	0x000000ff
        /*03fc*/ 	.word	0x00000000
        /*0400*/ 	.short	0x010a
        /*0402*/ 	.byte	0x04
	.zero		1


	//   ....[50]....
        /*0404*/ 	.word	0x00002890
        /*0408*/ 	.word	0x000000ff
        /*040c*/ 	.word	0x00000000
        /*0410*/ 	.short	0x010a
        /*0412*/ 	.byte	0x04
	.zero		1


	//   ....[51]....
        /*0414*/ 	.word	0x00002930
        /*0418*/ 	.word	0x000000ff
        /*041c*/ 	.word	0x00000000
        /*0420*/ 	.short	0x010a
        /*0422*/ 	.byte	0x04
	.zero		1


	//   ....[52]....
        /*0424*/ 	.word	0x000029d0
        /*0428*/ 	.word	0x000000ff
        /*042c*/ 	.word	0x00000000
        /*0430*/ 	.short	0x010a
        /*0432*/ 	.byte	0x04
	.zero		1


	//   ....[53]....
        /*0434*/ 	.word	0x00002a70
        /*0438*/ 	.word	0x000000ff
        /*043c*/ 	.word	0x00000000
        /*0440*/ 	.short	0x010a
        /*0442*/ 	.byte	0x04
	.zero		1


	//   ....[54]....
        /*0444*/ 	.word	0x00002b10
        /*0448*/ 	.word	0x000000ff
        /*044c*/ 	.word	0x00000000
        /*0450*/ 	.short	0x010a
        /*0452*/ 	.byte	0x04
	.zero		1


	//   ....[55]....
        /*0454*/ 	.word	0x00002bb0
        /*0458*/ 	.word	0x000000ff
        /*045c*/ 	.word	0x00000000
        /*0460*/ 	.short	0x010a
        /*0462*/ 	.byte	0x04
	.zero		1


	//   ....[56]....
        /*0464*/ 	.word	0x00002c50
        /*0468*/ 	.word	0x000000ff
        /*046c*/ 	.word	0x00000000
        /*0470*/ 	.short	0x010a
        /*0472*/ 	.byte	0x04
	.zero		1


	//   ....[57]....
        /*0474*/ 	.word	0x00002cf0
        /*0478*/ 	.word	0x000000ff
        /*047c*/ 	.word	0x00000000
        /*0480*/ 	.short	0x010a
        /*0482*/ 	.byte	0x04
	.zero		1


	//   ....[58]....
        /*0484*/ 	.word	0x00002d90
        /*0488*/ 	.word	0x000000ff
        /*048c*/ 	.word	0x00000000
        /*0490*/ 	.short	0x010a
        /*0492*/ 	.byte	0x04
	.zero		1


	//   ....[59]....
        /*0494*/ 	.word	0x00002e30
        /*0498*/ 	.word	0x000000ff
        /*049c*/ 	.word	0x00000000
        /*04a0*/ 	.short	0x010a
        /*04a2*/ 	.byte	0x04
	.zero		1


	//   ....[60]....
        /*04a4*/ 	.word	0x00002ed0
        /*04a8*/ 	.word	0x000000ff
        /*04ac*/ 	.word	0x00000000
        /*04b0*/ 	.short	0x010a
        /*04b2*/ 	.byte	0x04
	.zero		1


	//   ....[61]....
        /*04b4*/ 	.word	0x00002f80
        /*04b8*/ 	.word	0x00000000
        /*04bc*/ 	.word	0x00000000
        /*04c0*/ 	.short	0x010a
        /*04c2*/ 	.byte	0xff
	.zero		1


	//   ....[62]....
        /*04c4*/ 	.word	0x000030b0
        /*04c8*/ 	.word	0x000000ff
        /*04cc*/ 	.word	0x00000118
        /*04d0*/ 	.short	0x010a
        /*04d2*/ 	.byte	0x2d
	.zero		1


	//   ....[63]....
        /*04d4*/ 	.word	0x00003150
        /*04d8*/ 	.word	0x000000ff
        /*04dc*/ 	.word	0x00000110
        /*04e0*/ 	.short	0x010a
        /*04e2*/ 	.byte	0x2d
	.zero		1


	//   ....[64]....
        /*04e4*/ 	.word	0x000031f0
        /*04e8*/ 	.word	0x000000ff
        /*04ec*/ 	.word	0x00000000
        /*04f0*/ 	.short	0x0101
        /*04f2*/ 	.byte	0x06
	.zero		1


	//   ....[65]....
        /*04f4*/ 	.word	0x00003230
        /*04f8*/ 	.word	0x000000ff
        /*04fc*/ 	.word	0x00000118
        /*0500*/ 	.short	0x0106
        /*0502*/ 	.byte	0x2d
	.zero		1


	//   ....[66]....
        /*0504*/ 	.word	0x00003270
        /*0508*/ 	.word	0x00000000
        /*050c*/ 	.word	0x00000118
        /*0510*/ 	.short	0x010a
        /*0512*/ 	.byte	0xff
	.zero		1


	//   ....[67]....
        /*0514*/ 	.word	0x000037b0
        /*0518*/ 	.word	0x000000ff
        /*051c*/ 	.word	0x00000110
        /*0520*/ 	.short	0x010a
        /*0522*/ 	.byte	0x06
	.zero		1


	//   ....[68]....
        /*0524*/ 	.word	0x00003860
        /*0528*/ 	.word	0x000000ff
        /*052c*/ 	.word	0x00000000
        /*0530*/ 	.short	0x0101
        /*0532*/ 	.byte	0x05
	.zero		1


	//   ....[69]....
        /*0534*/ 	.word	0x00003870
        /*0538*/ 	.word	0x000000ff
        /*053c*/ 	.word	0x00000130
        /*0540*/ 	.short	0x010a
        /*0542*/ 	.byte	0x08
	.zero		1


	//   ....[70]....
        /*0544*/ 	.word	0x00003900
        /*0548*/ 	.word	0x000000ff
        /*054c*/ 	.word	0x00000000
        /*0550*/ 	.short	0x010a
        /*0552*/ 	.byte	0x04
	.zero		1


	//   ....[71]....
        /*0554*/ 	.word	0x00003970
        /*0558*/ 	.word	0x000000ff
        /*055c*/ 	.word	0x00000000
        /*0560*/ 	.short	0x010a
        /*0562*/ 	.byte	0x07
	.zero		1


	//   ....[72]....
        /*0564*/ 	.word	0x00003aa0
        /*0568*/ 	.word	0x000000ff
        /*056c*/ 	.word	0x00000000
        /*0570*/ 	.short	0x010a
        /*0572*/ 	.byte	0x04
	.zero		1


	//   ....[73]....
        /*0574*/ 	.word	0x00003da0
        /*0578*/ 	.word	0x000000ff
        /*057c*/ 	.word	0x00000000
        /*0580*/ 	.short	0x010a
        /*0582*/ 	.byte	0x05
	.zero		1


	//   ....[74]....
        /*0584*/ 	.word	0x00003e30
        /*0588*/ 	.word	0x000000ff
        /*058c*/ 	.word	0x00000000
        /*0590*/ 	.short	0x010a
        /*0592*/ 	.byte	0x07
	.zero		1


	//   ....[75]....
        /*0594*/ 	.word	0x000042d0
        /*0598*/ 	.word	0x000000ff
        /*059c*/ 	.word	0x00000110
        /*05a0*/ 	.short	0x010a
        /*05a2*/ 	.byte	0x07
	.zero		1


	//   ....[76]....
        /*05a4*/ 	.word	0x00004370
        /*05a8*/ 	.word	0x000000ff
        /*05ac*/ 	.word	0x00000000
        /*05b0*/ 	.short	0x0101
        /*05b2*/ 	.byte	0x06
	.zero		1


	//   ....[77]....
        /*05b4*/ 	.word	0x00004690
        /*05b8*/ 	.word	0x000000ff
        /*05bc*/ 	.word	0x00000108
        /*05c0*/ 	.short	0x010a
        /*05c2*/ 	.byte	0x07
	.zero		1


	//   ....[78]....
        /*05c4*/ 	.word	0x000048b0
        /*05c8*/ 	.word	0x000000ff
        /*05cc*/ 	.word	0x000000e8
        /*05d0*/ 	.short	0x010a
        /*05d2*/ 	.byte	0x11
	.zero		1


	//   ....[79]....
        /*05d4*/ 	.word	0x00004bb0
        /*05d8*/ 	.word	0x000000ff
        /*05dc*/ 	.word	0x000000d0
        /*05e0*/ 	.short	0x010b
        /*05e2*/ 	.byte	0x11
	.zero		1


	//   ....[80]....
        /*05e4*/ 	.word	0x00004c30
        /*05e8*/ 	.word	0x000000ff
        /*05ec*/ 	.word	0x00000000
        /*05f0*/ 	.short	0x0101
        /*05f2*/ 	.byte	0x13
	.zero		1


	//   ....[81]....
        /*05f4*/ 	.word	0x00004c60
        /*05f8*/ 	.word	0x000000ff
        /*05fc*/ 	.word	0x000000e8
        /*0600*/ 	.short	0x010a
        /*0602*/ 	.byte	0x0e
	.zero		1


	//   ....[82]....
        /*0604*/ 	.word	0x00004e60
        /*0608*/ 	.word	0x000000ff
        /*060c*/ 	.word	0x000000d0
        /*0610*/ 	.short	0x010b
        /*0612*/ 	.byte	0x0e
	.zero		1


	//   ....[83]....
        /*0614*/ 	.word	0x00004e80
        /*0618*/ 	.word	0x000000ff
        /*061c*/ 	.word	0x00000000
        /*0620*/ 	.short	0x0101
        /*0622*/ 	.byte	0x12
	.zero		1


	//   ....[84]....
        /*0624*/ 	.word	0x00004ee0
        /*0628*/ 	.word	0x000000ff
        /*062c*/ 	.word	0x00000000
        /*0630*/ 	.short	0x010a
        /*0632*/ 	.byte	0x04
	.zero		1


	//   ....[85]....
        /*0634*/ 	.word	0x00004fa0
        /*0638*/ 	.word	0x00000002
        /*063c*/ 	.word	0x00000000
        /*0640*/ 	.short	0x010a
        /*0642*/ 	.byte	0xff
	.zero		1


	//   ....[86]....
        /*0644*/ 	.word	0x00005020
        /*0648*/ 	.word	0x00000000
        /*064c*/ 	.word	0x00000000
        /*0650*/ 	.short	0x010a
        /*0652*/ 	.byte	0xff
	.zero		1


	//   ....[87]....
        /*0654*/ 	.word	0x000053c0
        /*0658*/ 	.word	0x000000ff
        /*065c*/ 	.word	0x00000110
        /*0660*/ 	.short	0x010a
        /*0662*/ 	.byte	0x34
	.zero		1


	//   ....[88]....
        /*0664*/ 	.word	0x000054e0
        /*0668*/ 	.word	0x000000ff
        /*066c*/ 	.word	0x00000000
        /*0670*/ 	.short	0x0101
        /*0672*/ 	.byte	0x04
	.zero		1


	//   ....[89]....
        /*0674*/ 	.word	0x00005ea0
        /*0678*/ 	.word	0x00000000
        /*067c*/ 	.word	0x000000d0
        /*0680*/ 	.short	0x010a
        /*0682*/ 	.byte	0xff
	.zero		1


	//   ....[90]....
        /*0684*/ 	.word	0x00005f50
        /*0688*/ 	.word	0x00000054
        /*068c*/ 	.word	0x00000120
        /*0690*/ 	.short	0x010a
        /*0692*/ 	.byte	0xff
	.zero		1


	//   ....[91]....
        /*0694*/ 	.word	0x00005ff0
        /*0698*/ 	.word	0x00000000
        /*069c*/ 	.word	0x000000d0
        /*06a0*/ 	.short	0x010a
        /*06a2*/ 	.byte	0xff
	.zero		1


	//   ....[92]....
        /*06a4*/ 	.word	0x00006190
        /*06a8*/ 	.word	0x00000054
        /*06ac*/ 	.word	0x00000120
        /*06b0*/ 	.short	0x010a
        /*06b2*/ 	.byte	0xff
	.zero		1


	//   ....[93]....
        /*06b4*/ 	.word	0x00006980
        /*06b8*/ 	.word	0x00000000
        /*06bc*/ 	.word	0x00000000
        /*06c0*/ 	.short	0x0101
        /*06c2*/ 	.byte	0xff
	.zero		1


	//   ....[94]....
        /*06c4*/ 	.word	0x00006990
        /*06c8*/ 	.word	0x00000003
        /*06cc*/ 	.word	0x000000d0
        /*06d0*/ 	.short	0x010a
        /*06d2*/ 	.byte	0xff
	.zero		1


	//   ....[95]....
        /*06d4*/ 	.word	0x00006a50
        /*06d8*/ 	.word	0x00000003
        /*06dc*/ 	.word	0x000000d0
        /*06e0*/ 	.short	0x010a
        /*06e2*/ 	.byte	0xff
	.zero		1


	//   ....[96]....
        /*06e4*/ 	.word	0x00006d90
        /*06e8*/ 	.word	0x000000ff
        /*06ec*/ 	.word	0x00000000
        /*06f0*/ 	.short	0x0101
        /*06f2*/ 	.byte	0x05
	.zero		1


	//   ....[97]....
        /*06f4*/ 	.word	0x00007380
        /*06f8*/ 	.word	0x00000002
        /*06fc*/ 	.word	0x00000000
        /*0700*/ 	.short	0x0101
        /*0702*/ 	.byte	0xff
	.zero		1


	//   ....[98]....
        /*0704*/ 	.word	0x000075c0
        /*0708*/ 	.word	0x000000ff
        /*070c*/ 	.word	0x00000000
        /*0710*/ 	.short	0x0101
        /*0712*/ 	.byte	0x04
	.zero		1


	//   ....[99]....
        /*0714*/ 	.word	0x000075f0
        /*0718*/ 	.word	0x00000002
        /*071c*/ 	.word	0x00000068
        /*0720*/ 	.short	0x010a
        /*0722*/ 	.byte	0xff
	.zero		1


	//   ....[100]....
        /*0724*/ 	.word	0x00007650
        /*0728*/ 	.word	0x00000002
        /*072c*/ 	.word	0x00000068
        /*0730*/ 	.short	0x010a
        /*0732*/ 	.byte	0xff
	.zero		1


	//   ....[101]....
        /*0734*/ 	.word	0x000076b0
        /*0738*/ 	.word	0x00000002
        /*073c*/ 	.word	0x00000110
        /*0740*/ 	.short	0x010a
        /*0742*/ 	.byte	0xff
	.zero		1


	//   ....[102]....
        /*0744*/ 	.word	0x00007710
        /*0748*/ 	.word	0x00000000
        /*074c*/ 	.word	0x00000000
        /*0750*/ 	.short	0x010a
        /*0752*/ 	.byte	0xff
	.zero		1


	//   ....[103]....
        /*0754*/ 	.word	0x00007770
        /*0758*/ 	.word	0x00000000
        /*075c*/ 	.word	0x00000000
        /*0760*/ 	.short	0x010a
        /*0762*/ 	.byte	0xff
	.zero		1


	//   ....[104]....
        /*0764*/ 	.word	0x000077d0
        /*0768*/ 	.word	0x00000000
        /*076c*/ 	.word	0x00000000
        /*0770*/ 	.short	0x010a
        /*0772*/ 	.byte	0xff
	.zero		1


	//   ....[105]....
        /*0774*/ 	.word	0x00007830
        /*0778*/ 	.word	0x00000000
        /*077c*/ 	.word	0x00000000
        /*0780*/ 	.short	0x010a
        /*0782*/ 	.byte	0xff
	.zero		1


	//   ....[106]....
        /*0784*/ 	.word	0x00007890
        /*0788*/ 	.word	0x00000000
        /*078c*/ 	.word	0x00000000
        /*0790*/ 	.short	0x010a
        /*0792*/ 	.byte	0xff
	.zero		1


	//   ....[107]....
        /*0794*/ 	.word	0x000078f0
        /*0798*/ 	.word	0x00000000
        /*079c*/ 	.word	0x00000000
        /*07a0*/ 	.short	0x010a
        /*07a2*/ 	.byte	0xff
	.zero		1


	//   ....[108]....
        /*07a4*/ 	.word	0x00007950
        /*07a8*/ 	.word	0x00000000
        /*07ac*/ 	.word	0x00000000
        /*07b0*/ 	.short	0x010a
        /*07b2*/ 	.byte	0xff
	.zero		1


	//   ....[109]....
        /*07b4*/ 	.word	0x000079b0
        /*07b8*/ 	.word	0x00000000
        /*07bc*/ 	.word	0x00000000
        /*07c0*/ 	.short	0x010a
        /*07c2*/ 	.byte	0xff
	.zero		1


	//   ....[110]....
        /*07c4*/ 	.word	0x00007a10
        /*07c8*/ 	.word	0x00000000
        /*07cc*/ 	.word	0x00000000
        /*07d0*/ 	.short	0x010a
        /*07d2*/ 	.byte	0xff
	.zero		1


	//   ....[111]....
        /*07d4*/ 	.word	0x00007a70
        /*07d8*/ 	.word	0x00000000
        /*07dc*/ 	.word	0x00000000
        /*07e0*/ 	.short	0x010a
        /*07e2*/ 	.byte	0xff
	.zero		1


	//   ....[112]....
        /*07e4*/ 	.word	0x00007ad0
        /*07e8*/ 	.word	0x00000000
        /*07ec*/ 	.word	0x00000000
        /*07f0*/ 	.short	0x010a
        /*07f2*/ 	.byte	0xff
	.zero		1


	//   ....[113]....
        /*07f4*/ 	.word	0x00007b30
        /*07f8*/ 	.word	0x00000000
        /*07fc*/ 	.word	0x00000000
        /*0800*/ 	.short	0x010a
        /*0802*/ 	.byte	0xff
	.zero		1


	//   ....[114]....
        /*0804*/ 	.word	0x00007b90
        /*0808*/ 	.word	0x00000004
        /*080c*/ 	.word	0x00000118
        /*0810*/ 	.short	0x010a
        /*0812*/ 	.byte	0xff
	.zero		1


	//   ....[115]....
        /*0814*/ 	.word	0x00007bf0
        /*0818*/ 	.word	0x00000004
        /*081c*/ 	.word	0x00000110
        /*0820*/ 	.short	0x010a
        /*0822*/ 	.byte	0xff
	.zero		1


	//   ....[116]....
        /*0824*/ 	.word	0x00007c50
        /*0828*/ 	.word	0x00000000
        /*082c*/ 	.word	0x00000110
        /*0830*/ 	.short	0x010a
        /*0832*/ 	.byte	0xff
	.zero		1


	//   ....[117]....
        /*0834*/ 	.word	0x00007cb0
        /*0838*/ 	.word	0x00000005
        /*083c*/ 	.word	0x00000130
        /*0840*/ 	.short	0x010a
        /*0842*/ 	.byte	0xff
	.zero		1


	//   ....[118]....
        /*0844*/ 	.word	0x00007d10
        /*0848*/ 	.word	0x00000000
        /*084c*/ 	.word	0x00000000
        /*0850*/ 	.short	0x010a
        /*0852*/ 	.byte	0xff
	.zero		1


	//   ....[119]....
        /*0854*/ 	.word	0x00007d70
        /*0858*/ 	.word	0x00000000
        /*085c*/ 	.word	0x00000000
        /*0860*/ 	.short	0x010a
        /*0862*/ 	.byte	0xff
	.zero		1


	//   ....[120]....
        /*0864*/ 	.word	0x00007dd0
        /*0868*/ 	.word	0x00000000
        /*086c*/ 	.word	0x00000000
        /*0870*/ 	.short	0x010a
        /*0872*/ 	.byte	0xff
	.zero		1


	//   ....[121]....
        /*0874*/ 	.word	0x00007e30
        /*0878*/ 	.word	0x00000000
        /*087c*/ 	.word	0x00000110
        /*0880*/ 	.short	0x010a
        /*0882*/ 	.byte	0xff
	.zero		1


	//   ....[122]....
        /*0884*/ 	.word	0x00007e90
        /*0888*/ 	.word	0x00000000
        /*088c*/ 	.word	0x00000108
        /*0890*/ 	.short	0x010a
        /*0892*/ 	.byte	0xff
	.zero		1


	//   ....[123]....
        /*0894*/ 	.word	0x00007ef0
        /*0898*/ 	.word	0x00000003
        /*089c*/ 	.word	0x000000e8
        /*08a0*/ 	.short	0x010a
        /*08a2*/ 	.byte	0xff
	.zero		1


	//   ....[124]....
        /*08a4*/ 	.word	0x00007f50
        /*08a8*/ 	.word	0x00000003
        /*08ac*/ 	.word	0x000000e8
        /*08b0*/ 	.short	0x010a
        /*08b2*/ 	.byte	0xff
	.zero		1


	//   ....[125]....
        /*08b4*/ 	.word	0x00007fb0
        /*08b8*/ 	.word	0x00000000
        /*08bc*/ 	.word	0x00000000
        /*08c0*/ 	.short	0x010a
        /*08c2*/ 	.byte	0xff
	.zero		1


	//   ....[126]....
        /*08c4*/ 	.word	0x00008000
        /*08c8*/ 	.word	0x00000002
        /*08cc*/ 	.word	0x00000000
        /*08d0*/ 	.short	0x010a
        /*08d2*/ 	.byte	0xff
	.zero		1


	//   ....[127]....
        /*08d4*/ 	.word	0x00008060
        /*08d8*/ 	.word	0x00000000
        /*08dc*/ 	.word	0x00000110
        /*08e0*/ 	.short	0x010a
        /*08e2*/ 	.byte	0xff
	.zero		1


	//   ....[128]....
        /*08e4*/ 	.word	0x000080b0
        /*08e8*/ 	.word	0x00000000
        /*08ec*/ 	.word	0x000000d0
        /*08f0*/ 	.short	0x010a
        /*08f2*/ 	.byte	0xff
	.zero		1


	//   ....[129]....
        /*08f4*/ 	.word	0x00008100
        /*08f8*/ 	.word	0x00000054
        /*08fc*/ 	.word	0x00000120
        /*0900*/ 	.short	0x010a
        /*0902*/ 	.byte	0xff
	.zero		1


	//   ....[130]....
        /*0904*/ 	.word	0x00008150
        /*0908*/ 	.word	0x00000003
        /*090c*/ 	.word	0x000000d0
        /*0910*/ 	.short	0x010a
        /*0912*/ 	.byte	0xff
	.zero		1


	//----- nvinfo : EIATTR_NUM_MBARRIERS
	.align		4
.L_47:
        /*0914*/ 	.byte	0x03, 0x38
        /*0916*/ 	.short	0x0028


	//----- nvinfo : EIATTR_EXIT_INSTR_OFFSETS
	.align		4
        /*0918*/ 	.byte	0x04, 0x1c
        /*091a*/ 	.short	(.L_49 - .L_48)


	//   ....[0]....
.L_48:
        /*091c*/ 	.word	0x00002fb0


	//   ....[1]....
        /*0920*/ 	.word	0x00003240


	//   ....[2]....
        /*0924*/ 	.word	0x000032a0


	//   ....[3]....
        /*0928*/ 	.word	0x000040a0


	//   ....[4]....
        /*092c*/ 	.word	0x00005050


	//   ....[5]....
        /*0930*/ 	.word	0x00005090


	//   ....[6]....
        /*0934*/ 	.word	0x000074b0


	//   ....[7]....
        /*0938*/ 	.word	0x00007530


	//   ....[8]....
        /*093c*/ 	.word	0x00007560


	//   ....[9]....
        /*0940*/ 	.word	0x000075d0


	//----- nvinfo : EIATTR_MAX_THREADS
	.align		4
.L_49:
        /*0944*/ 	.byte	0x04, 0x05
        /*0946*/ 	.short	(.L_51 - .L_50)
.L_50:
        /*0948*/ 	.word	0x00000100
        /*094c*/ 	.word	0x00000001
        /*0950*/ 	.word	0x00000001


	//----- nvinfo : EIATTR_CRS_STACK_SIZE
	.align		4
.L_51:
        /*0954*/ 	.byte	0x04, 0x1e
        /*0956*/ 	.short	(.L_53 - .L_52)
.L_52:
        /*0958*/ 	.word	0x00000000


	//----- nvinfo : EIATTR_CBANK_PARAM_SIZE
	.align		4
.L_53:
        /*095c*/ 	.byte	0x03, 0x19
        /*095e*/ 	.short	0x0800


	//----- nvinfo : EIATTR_PARAM_CBANK
	.align		4
        /*0960*/ 	.byte	0x04, 0x0a
        /*0962*/ 	.short	(.L_55 - .L_54)
	.align		4
.L_54:
        /*0964*/ 	.word	index@(.nv.constant0._ZN7cutlass13device_kernelINS_4conv6kernel13ConvUniversalINS1_16ConvProblemShapeILNS1_8OperatorE1ELi2EEENS1_10collective14CollectiveConvINS1_47MainloopSm100TmaUmmaWarpSpecializedImplicitGemmILS5_1ELi13ELi2ELi1ELi2EN4cute5tupleIJNSA_1CILi1EEESD_SD_EEEEENSB_IJNSC_ILi64EEESG_NSB_IJSG_EEEEEENS_10bfloat16_tESJ_NSA_8TiledMMAINSA_8MMA_AtomIJNSA_20SM100_MMA_F16BF16_SSISJ_SJ_fLi64ELi64ELNSA_4UMMA5MajorE0ELSO_1ELNSN_7ScaleInE0ELSP_0EEEEEENSA_6LayoutISE_NSB_IJNSC_ILi0EEEST_ST_EEEEENSB_IJNSA_10UnderscoreESW_SW_EEEEENS7_6detail27Sm100ImplicitGemmTileTraitsINSA_20SM90_TMA_LOAD_IM2COLENSA_14ComposedLayoutINSA_7SwizzleILi3ELi4ELi3EEENSA_18smem_ptr_flag_bitsILi16EEENSS_INSB_IJNSC_ILi8EEESG_EEENSB_IJSG_SD_EEEEEEEvEENS10_INSA_13SM90_TMA_LOADENS12_IS14_S16_NSS_INSB_IJSG_S17_EEENSB_IJSD_SG_EEEEEEEvEEEENS_8epilogue10collective18CollectiveEpilogueINS1K_23Sm100TmaWarpSpecializedILi3ELi2ELi16ELb1ELb0EEEJSI_NSB_IJNSS_ISG_SD_EENSS_INSC_ILi32EEESD_EEEEESJ_NSB_IJNSB_IJlllEEESD_ST_EEESJ_S1U_NS1K_6fusion15FusionCallbacksIS1O_NS1V_17LinearCombinationISJ_fSJ_fLNS_15FloatRoundStyleE2EEESI_S1S_JEEENSA_5SM1004TMEM4LOAD26SM100_TMEM_LOAD_16dp256b4xES11_NS12_INS13_ILi2ELi4ELi3EEES16_NSS_INSB_IJS17_S1Q_EEENSB_IJS1Q_SD_EEEEEEENSA_17SM75_U32x4_LDSM_NENSA_21SM90_TMA_STORE_IM2COLES29_NSA_17SM90_U32x4_STSM_NENSA_39AutoVectorizingCopyWithAssumedAlignmentILi128EEEEEEvvEEEEvNT_6ParamsE)
        /*0968*/ 	.short	0x0380
        /*096a*/ 	.short	0x0800


	//----- nvinfo : EIATTR_SW_WAR
	.align		4
.L_55:
        /*096c*/ 	.byte	0x04, 0x36
        /*096e*/ 	.short	(.L_57 - .L_56)
.L_56:
        /*0970*/ 	.word	0x00000008
.L_57:


//--------------------- .nv.callgraph             --------------------------
	.section	.nv.callgraph,"",@"SHT_CUDA_CALLGRAPH"
	.align	4
	.sectionentsize	8
	.align		4
        /*0000*/ 	.word	0x00000000
	.align		4
        /*0004*/ 	.word	0xffffffff
	.align		4
        /*0008*/ 	.word	index@(_ZN7cutlass13device_kernelINS_4conv6kernel13ConvUniversalINS1_16ConvProblemShapeILNS1_8OperatorE1ELi2EEENS1_10collective14CollectiveConvINS1_47MainloopSm100TmaUmmaWarpSpecializedImplicitGemmILS5_1ELi13ELi2ELi1ELi2EN4cute5tupleIJNSA_1CILi1EEESD_SD_EEEEENSB_IJNSC_ILi64EEESG_NSB_IJSG_EEEEEENS_10bfloat16_tESJ_NSA_8TiledMMAINSA_8MMA_AtomIJNSA_20SM100_MMA_F16BF16_SSISJ_SJ_fLi64ELi64ELNSA_4UMMA5MajorE0ELSO_1ELNSN_7ScaleInE0ELSP_0EEEEEENSA_6LayoutISE_NSB_IJNSC_ILi0EEEST_ST_EEEEENSB_IJNSA_10UnderscoreESW_SW_EEEEENS7_6detail27Sm100ImplicitGemmTileTraitsINSA_20SM90_TMA_LOAD_IM2COLENSA_14ComposedLayoutINSA_7SwizzleILi3ELi4ELi3EEENSA_18smem_ptr_flag_bitsILi16EEENSS_INSB_IJNSC_ILi8EEESG_EEENSB_IJSG_SD_EEEEEEEvEENS10_INSA_13SM90_TMA_LOADENS12_IS14_S16_NSS_INSB_IJSG_S17_EEENSB_IJSD_SG_EEEEEEEvEEEENS_8epilogue10collective18CollectiveEpilogueINS1K_23Sm100TmaWarpSpecializedILi3ELi2ELi16ELb1ELb0EEEJSI_NSB_IJNSS_ISG_SD_EENSS_INSC_ILi32EEESD_EEEEESJ_NSB_IJNSB_IJlllEEESD_ST_EEESJ_S1U_NS1K_6fusion15FusionCallbacksIS1O_NS1V_17LinearCombinationISJ_fSJ_fLNS_15FloatRoundStyleE2EEESI_S1S_JEEENSA_5SM1004TMEM4LOAD26SM100_TMEM_LOAD_16dp256b4xES11_NS12_INS13_ILi2ELi4ELi3EEES16_NSS_INSB_IJS17_S1Q_EEENSB_IJS1Q_SD_EEEEEEENSA_17SM75_U32x4_LDSM_NENSA_21SM90_TMA_STORE_IM2COLES29_NSA_17SM90_U32x4_STSM_NENSA_39AutoVectorizingCopyWithAssumedAlignmentILi128EEEEEEvvEEEEvNT_6ParamsE)
	.align		4
        /*000c*/ 	.word	index@(__assertfail)
	.align		4
        /*0010*/ 	.word	0x00000000
	.align		4
        /*0014*/ 	.word	0xfffffffe
	.align		4
        /*0018*/ 	.word	0x00000000
	.align		4
        /*001c*/ 	.word	0xfffffffd
	.align		4
        /*0020*/ 	.word	0x00000000
	.align		4
        /*0024*/ 	.word	0xfffffffc


//--------------------- .nv.constant4             --------------------------
	.section	.nv.constant4,"a",@progbits
	.align	8
	.align		8
.nv.constant4:
        /*0000*/ 	.dword	__assertfail
	.align		8
        /*0008*/ 	.dword	__unnamed_1
	.align		8
        /*0010*/ 	.dword	__unnamed_2
	.align		8
        /*0018*/ 	.dword	_ZN39_INTERNAL_3bc18baf_4_k_cu_9af34f41_28934cuda3std3__45__cpo5beginE
	.align		8
        /*0020*/ 	.dword	_ZN39_INTERNAL_3bc18baf_4_k_cu_9af34f41_28934cuda3std3__45__cpo3endE
	.align		8
        /*0028*/ 	.dword	_ZN39_INTERNAL_3bc18baf_4_k_cu_9af34f41_28934cuda3std3__45__cpo6cbeginE
	.align		8
        /*0030*/ 	.dword	_ZN39_INTERNAL_3bc18baf_4_k_cu_9af34f41_28934cuda3std3__45__cpo4cendE
	.align		8
        /*0038*/ 	.dword	_ZN39_INTERNAL_3bc18baf_4_k_cu_9af34f41_28934cuda3std3__441_GLOBAL__N__3bc18baf_4_k_cu_9af34f41_28936ignoreE
	.align		8
        /*0040*/ 	.dword	_ZN39_INTERNAL_3bc18baf_4_k_cu_9af34f41_28934cuda3std3__419piecewise_constructE
	.align		8
        /*0048*/ 	.dword	_ZN39_INTERNAL_3bc18baf_4_k_cu_9af34f41_28934cuda3std3__48in_placeE
	.align		8
        /*0050*/ 	.dword	_ZN39_INTERNAL_3bc18baf_4_k_cu_9af34f41_28934cuda3std6ranges3__45__cpo4swapE
	.align		8
        /*0058*/ 	.dword	_ZN39_INTERNAL_3bc18baf_4_k_cu_9af34f41_28934cuda3std6ranges3__45__cpo9iter_moveE
	.align		8
        /*0060*/ 	.dword	_ZN39_INTERNAL_3bc18baf_4_k_cu_9af34f41_28934cute7productE
	.align		8
        /*0068*/ 	.dword	_ZN39_INTERNAL_3bc18baf_4_k_cu_9af34f41_28934cute1_E
	.align		8
        /*0070*/ 	.dword	$str$27
	.align		8
        /*0078*/ 	.dword	$str$28
	.align		8
        /*0080*/ 	.dword	$str$29
	.align		8
        /*0088*/ 	.dword	$str$30


//--------------------- .text._ZN7cutlass13device_kernelINS_4conv6kernel13ConvUniversalINS1_16ConvProblemShapeILNS1_8OperatorE1ELi2EEENS1_10collective14CollectiveConvINS1_47MainloopSm100TmaUmmaWarpSpecializedImplicitGemmILS5_1ELi13ELi2ELi1ELi2EN4cute5tupleIJNSA_1CILi1EEESD_SD_EEEEENSB_IJNSC_ILi64EEESG_NSB_IJSG_EEEEEENS_10bfloat16_tESJ_NSA_8TiledMMAINSA_8MMA_AtomIJNSA_20SM100_MMA_F16BF16_SSISJ_SJ_fLi64ELi64ELNSA_4UMMA5MajorE0ELSO_1ELNSN_7ScaleInE0ELSP_0EEEEEENSA_6LayoutISE_NSB_IJNSC_ILi0EEEST_ST_EEEEENSB_IJNSA_10UnderscoreESW_SW_EEEEENS7_6detail27Sm100ImplicitGemmTileTraitsINSA_20SM90_TMA_LOAD_IM2COLENSA_14ComposedLayoutINSA_7SwizzleILi3ELi4ELi3EEENSA_18smem_ptr_flag_bitsILi16EEENSS_INSB_IJNSC_ILi8EEESG_EEENSB_IJSG_SD_EEEEEEEvEENS10_INSA_13SM90_TMA_LOADENS12_IS14_S16_NSS_INSB_IJSG_S17_EEENSB_IJSD_SG_EEEEEEEvEEEENS_8epilogue10collective18CollectiveEpilogueINS1K_23Sm100TmaWarpSpecializedILi3ELi2ELi16ELb1ELb0EEEJSI_NSB_IJNSS_ISG_SD_EENSS_INSC_ILi32EEESD_EEEEESJ_NSB_IJNSB_IJlllEEESD_ST_EEESJ_S1U_NS1K_6fusion15FusionCallbacksIS1O_NS1V_17LinearCombinationISJ_fSJ_fLNS_15FloatRoundStyleE2EEESI_S1S_JEEENSA_5SM1004TMEM4LOAD26SM100_TMEM_LOAD_16dp256b4xES11_NS12_INS13_ILi2ELi4ELi3EEES16_NSS_INSB_IJS17_S1Q_EEENSB_IJS1Q_SD_EEEEEEENSA_17SM75_U32x4_LDSM_NENSA_21SM90_TMA_STORE_IM2COLES29_NSA_17SM90_U32x4_STSM_NENSA_39AutoVectorizingCopyWithAssumedAlignmentILi128EEEEEEvvEEEEvNT_6ParamsE --------------------------
	.section	.text._ZN7cutlass13device_kernelINS_4conv6kernel13ConvUniversalINS1_16ConvProblemShapeILNS1_8OperatorE1ELi2EEENS1_10collective14CollectiveConvINS1_47MainloopSm100TmaUmmaWarpSpecializedImplicitGemmILS5_1ELi13ELi2ELi1ELi2EN4cute5tupleIJNSA_1CILi1EEESD_SD_EEEEENSB_IJNSC_ILi64EEESG_NSB_IJSG_EEEEEENS_10bfloat16_tESJ_NSA_8TiledMMAINSA_8MMA_AtomIJNSA_20SM100_MMA_F16BF16_SSISJ_SJ_fLi64ELi64ELNSA_4UMMA5MajorE0ELSO_1ELNSN_7ScaleInE0ELSP_0EEEEEENSA_6LayoutISE_NSB_IJNSC_ILi0EEEST_ST_EEEEENSB_IJNSA_10UnderscoreESW_SW_EEEEENS7_6detail27Sm100ImplicitGemmTileTraitsINSA_20SM90_TMA_LOAD_IM2COLENSA_14ComposedLayoutINSA_7SwizzleILi3ELi4ELi3EEENSA_18smem_ptr_flag_bitsILi16EEENSS_INSB_IJNSC_ILi8EEESG_EEENSB_IJSG_SD_EEEEEEEvEENS10_INSA_13SM90_TMA_LOADENS12_IS14_S16_NSS_INSB_IJSG_S17_EEENSB_IJSD_SG_EEEEEEEvEEEENS_8epilogue10collective18CollectiveEpilogueINS1K_23Sm100TmaWarpSpecializedILi3ELi2ELi16ELb1ELb0EEEJSI_NSB_IJNSS_ISG_SD_EENSS_INSC_ILi32EEESD_EEEEESJ_NSB_IJNSB_IJlllEEESD_ST_EEESJ_S1U_NS1K_6fusion15FusionCallbacksIS1O_NS1V_17LinearCombinationISJ_fSJ_fLNS_15FloatRoundStyleE2EEESI_S1S_JEEENSA_5SM1004TMEM4LOAD26SM100_TMEM_LOAD_16dp256b4xES11_NS12_INS13_ILi2ELi4ELi3EEES16_NSS_INSB_IJS17_S1Q_EEENSB_IJS1Q_SD_EEEEEEENSA_17SM75_U32x4_LDSM_NENSA_21SM90_TMA_STORE_IM2COLES29_NSA_17SM90_U32x4_STSM_NENSA_39AutoVectorizingCopyWithAssumedAlignmentILi128EEEEEEvvEEEEvNT_6ParamsE,"ax",@progbits
	.align	128
.text._ZN7cutlass13device_kernelINS_4conv6kernel13ConvUniversalINS1_16ConvProblemShapeILNS1_8OperatorE1ELi2EEENS1_10collective14CollectiveConvINS1_47MainloopSm100TmaUmmaWarpSpecializedImplicitGemmILS5_1ELi13ELi2ELi1ELi2EN4cute5tupleIJNSA_1CILi1EEESD_SD_EEEEENSB_IJNSC_ILi64EEESG_NSB_IJSG_EEEEEENS_10bfloat16_tESJ_NSA_8TiledMMAINSA_8MMA_AtomIJNSA_20SM100_MMA_F16BF16_SSISJ_SJ_fLi64ELi64ELNSA_4UMMA5MajorE0ELSO_1ELNSN_7ScaleInE0ELSP_0EEEEEENSA_6LayoutISE_NSB_IJNSC_ILi0EEEST_ST_EEEEENSB_IJNSA_10UnderscoreESW_SW_EEEEENS7_6detail27Sm100ImplicitGemmTileTraitsINSA_20SM90_TMA_LOAD_IM2COLENSA_14ComposedLayoutINSA_7SwizzleILi3ELi4ELi3EEENSA_18smem_ptr_flag_bitsILi16EEENSS_INSB_IJNSC_ILi8EEESG_EEENSB_IJSG_SD_EEEEEEEvEENS10_INSA_13SM90_TMA_LOADENS12_IS14_S16_NSS_INSB_IJSG_S17_EEENSB_IJSD_SG_EEEEEEEvEEEENS_8epilogue10collective18CollectiveEpilogueINS1K_23Sm100TmaWarpSpecializedILi3ELi2ELi16ELb1ELb0EEEJSI_NSB_IJNSS_ISG_SD_EENSS_INSC_ILi32EEESD_EEEEESJ_NSB_IJNSB_IJlllEEESD_ST_EEESJ_S1U_NS1K_6fusion15FusionCallbacksIS1O_NS1V_17LinearCombinationISJ_fSJ_fLNS_15FloatRoundStyleE2EEESI_S1S_JEEENSA_5SM1004TMEM4LOAD26SM100_TMEM_LOAD_16dp256b4xES11_NS12_INS13_ILi2ELi4ELi3EEES16_NSS_INSB_IJS17_S1Q_EEENSB_IJS1Q_SD_EEEEEEENSA_17SM75_U32x4_LDSM_NENSA_21SM90_TMA_STORE_IM2COLES29_NSA_17SM90_U32x4_STSM_NENSA_39AutoVectorizingCopyWithAssumedAlignmentILi128EEEEEEvvEEEEvNT_6ParamsE:
        .type           _ZN7cutlass13device_kernelINS_4conv6kernel13ConvUniversalINS1_16ConvProblemShapeILNS1_8OperatorE1ELi2EEENS1_10collective14CollectiveConvINS1_47MainloopSm100TmaUmmaWarpSpecializedImplicitGemmILS5_1ELi13ELi2ELi1ELi2EN4cute5tupleIJNSA_1CILi1EEESD_SD_EEEEENSB_IJNSC_ILi64EEESG_NSB_IJSG_EEEEEENS_10bfloat16_tESJ_NSA_8TiledMMAINSA_8MMA_AtomIJNSA_20SM100_MMA_F16BF16_SSISJ_SJ_fLi64ELi64ELNSA_4UMMA5MajorE0ELSO_1ELNSN_7ScaleInE0ELSP_0EEEEEENSA_6LayoutISE_NSB_IJNSC_ILi0EEEST_ST_EEEEENSB_IJNSA_10UnderscoreESW_SW_EEEEENS7_6detail27Sm100ImplicitGemmTileTraitsINSA_20SM90_TMA_LOAD_IM2COLENSA_14ComposedLayoutINSA_7SwizzleILi3ELi4ELi3EEENSA_18smem_ptr_flag_bitsILi16EEENSS_INSB_IJNSC_ILi8EEESG_EEENSB_IJSG_SD_EEEEEEEvEENS10_INSA_13SM90_TMA_LOADENS12_IS14_S16_NSS_INSB_IJSG_S17_EEENSB_IJSD_SG_EEEEEEEvEEEENS_8epilogue10collective18CollectiveEpilogueINS1K_23Sm100TmaWarpSpecializedILi3ELi2ELi16ELb1ELb0EEEJSI_NSB_IJNSS_ISG_SD_EENSS_INSC_ILi32EEESD_EEEEESJ_NSB_IJNSB_IJlllEEESD_ST_EEESJ_S1U_NS1K_6fusion15FusionCallbacksIS1O_NS1V_17LinearCombinationISJ_fSJ_fLNS_15FloatRoundStyleE2EEESI_S1S_JEEENSA_5SM1004TMEM4LOAD26SM100_TMEM_LOAD_16dp256b4xES11_NS12_INS13_ILi2ELi4ELi3EEES16_NSS_INSB_IJS17_S1Q_EEENSB_IJS1Q_SD_EEEEEEENSA_17SM75_U32x4_LDSM_NENSA_21SM90_TMA_STORE_IM2COLES29_NSA_17SM90_U32x4_STSM_NENSA_39AutoVectorizingCopyWithAssumedAlignmentILi128EEEEEEvvEEEEvNT_6ParamsE,@function
        .size           _ZN7cutlass13device_kernelINS_4conv6kernel13ConvUniversalINS1_16ConvProblemShapeILNS1_8OperatorE1ELi2EEENS1_10collective14CollectiveConvINS1_47MainloopSm100TmaUmmaWarpSpecializedImplicitGemmILS5_1ELi13ELi2ELi1ELi2EN4cute5tupleIJNSA_1CILi1EEESD_SD_EEEEENSB_IJNSC_ILi64EEESG_NSB_IJSG_EEEEEENS_10bfloat16_tESJ_NSA_8TiledMMAINSA_8MMA_AtomIJNSA_20SM100_MMA_F16BF16_SSISJ_SJ_fLi64ELi64ELNSA_4UMMA5MajorE0ELSO_1ELNSN_7ScaleInE0ELSP_0EEEEEENSA_6LayoutISE_NSB_IJNSC_ILi0EEEST_ST_EEEEENSB_IJNSA_10UnderscoreESW_SW_EEEEENS7_6detail27Sm100ImplicitGemmTileTraitsINSA_20SM90_TMA_LOAD_IM2COLENSA_14ComposedLayoutINSA_7SwizzleILi3ELi4ELi3EEENSA_18smem_ptr_flag_bitsILi16EEENSS_INSB_IJNSC_ILi8EEESG_EEENSB_IJSG_SD_EEEEEEEvEENS10_INSA_13SM90_TMA_LOADENS12_IS14_S16_NSS_INSB_IJSG_S17_EEENSB_IJSD_SG_EEEEEEEvEEEENS_8epilogue10collective18CollectiveEpilogueINS1K_23Sm100TmaWarpSpecializedILi3ELi2ELi16ELb1ELb0EEEJSI_NSB_IJNSS_ISG_SD_EENSS_INSC_ILi32EEESD_EEEEESJ_NSB_IJNSB_IJlllEEESD_ST_EEESJ_S1U_NS1K_6fusion15FusionCallbacksIS1O_NS1V_17LinearCombinationISJ_fSJ_fLNS_15FloatRoundStyleE2EEESI_S1S_JEEENSA_5SM1004TMEM4LOAD26SM100_TMEM_LOAD_16dp256b4xES11_NS12_INS13_ILi2ELi4ELi3EEES16_NSS_INSB_IJS17_S1Q_EEENSB_IJS1Q_SD_EEEEEEENSA_17SM75_U32x4_LDSM_NENSA_21SM90_TMA_STORE_IM2COLES29_NSA_17SM90_U32x4_STSM_NENSA_39AutoVectorizingCopyWithAssumedAlignmentILi128EEEEEEvvEEEEvNT_6ParamsE,(.L_x_171 - _ZN7cutlass13device_kernelINS_4conv6kernel13ConvUniversalINS1_16ConvProblemShapeILNS1_8OperatorE1ELi2EEENS1_10collective14CollectiveConvINS1_47MainloopSm100TmaUmmaWarpSpecializedImplicitGemmILS5_1ELi13ELi2ELi1ELi2EN4cute5tupleIJNSA_1CILi1EEESD_SD_EEEEENSB_IJNSC_ILi64EEESG_NSB_IJSG_EEEEEENS_10bfloat16_tESJ_NSA_8TiledMMAINSA_8MMA_AtomIJNSA_20SM100_MMA_F16BF16_SSISJ_SJ_fLi64ELi64ELNSA_4UMMA5MajorE0ELSO_1ELNSN_7ScaleInE0ELSP_0EEEEEENSA_6LayoutISE_NSB_IJNSC_ILi0EEEST_ST_EEEEENSB_IJNSA_10UnderscoreESW_SW_EEEEENS7_6detail27Sm100ImplicitGemmTileTraitsINSA_20SM90_TMA_LOAD_IM2COLENSA_14ComposedLayoutINSA_7SwizzleILi3ELi4ELi3EEENSA_18smem_ptr_flag_bitsILi16EEENSS_INSB_IJNSC_ILi8EEESG_EEENSB_IJSG_SD_EEEEEEEvEENS10_INSA_13SM90_TMA_LOADENS12_IS14_S16_NSS_INSB_IJSG_S17_EEENSB_IJSD_SG_EEEEEEEvEEEENS_8epilogue10collective18CollectiveEpilogueINS1K_23Sm100TmaWarpSpecializedILi3ELi2ELi16ELb1ELb0EEEJSI_NSB_IJNSS_ISG_SD_EENSS_INSC_ILi32EEESD_EEEEESJ_NSB_IJNSB_IJlllEEESD_ST_EEESJ_S1U_NS1K_6fusion15FusionCallbacksIS1O_NS1V_17LinearCombinationISJ_fSJ_fLNS_15FloatRoundStyleE2EEESI_S1S_JEEENSA_5SM1004TMEM4LOAD26SM100_TMEM_LOAD_16dp256b4xES11_NS12_INS13_ILi2ELi4ELi3EEES16_NSS_INSB_IJS17_S1Q_EEENSB_IJS1Q_SD_EEEEEEENSA_17SM75_U32x4_LDSM_NENSA_21SM90_TMA_STORE_IM2COLES29_NSA_17SM90_U32x4_STSM_NENSA_39AutoVectorizingCopyWithAssumedAlignmentILi128EEEEEEvvEEEEvNT_6ParamsE)
        .other          _ZN7cutlass13device_kernelINS_4conv6kernel13ConvUniversalINS1_16ConvProblemShapeILNS1_8OperatorE1ELi2EEENS1_10collective14CollectiveConvINS1_47MainloopSm100TmaUmmaWarpSpecializedImplicitGemmILS5_1ELi13ELi2ELi1ELi2EN4cute5tupleIJNSA_1CILi1EEESD_SD_EEEEENSB_IJNSC_ILi64EEESG_NSB_IJSG_EEEEEENS_10bfloat16_tESJ_NSA_8TiledMMAINSA_8MMA_AtomIJNSA_20SM100_MMA_F16BF16_SSISJ_SJ_fLi64ELi64ELNSA_4UMMA5MajorE0ELSO_1ELNSN_7ScaleInE0ELSP_0EEEEEENSA_6LayoutISE_NSB_IJNSC_ILi0EEEST_ST_EEEEENSB_IJNSA_10UnderscoreESW_SW_EEEEENS7_6detail27Sm100ImplicitGemmTileTraitsINSA_20SM90_TMA_LOAD_IM2COLENSA_14ComposedLayoutINSA_7SwizzleILi3ELi4ELi3EEENSA_18smem_ptr_flag_bitsILi16EEENSS_INSB_IJNSC_ILi8EEESG_EEENSB_IJSG_SD_EEEEEEEvEENS10_INSA_13SM90_TMA_LOADENS12_IS14_S16_NSS_INSB_IJSG_S17_EEENSB_IJSD_SG_EEEEEEEvEEEENS_8epilogue10collective18CollectiveEpilogueINS1K_23Sm100TmaWarpSpecializedILi3ELi2ELi16ELb1ELb0EEEJSI_NSB_IJNSS_ISG_SD_EENSS_INSC_ILi32EEESD_EEEEESJ_NSB_IJNSB_IJlllEEESD_ST_EEESJ_S1U_NS1K_6fusion15FusionCallbacksIS1O_NS1V_17LinearCombinationISJ_fSJ_fLNS_15FloatRoundStyleE2EEESI_S1S_JEEENSA_5SM1004TMEM4LOAD26SM100_TMEM_LOAD_16dp256b4xES11_NS12_INS13_ILi2ELi4ELi3EEES16_NSS_INSB_IJS17_S1Q_EEENSB_IJS1Q_SD_EEEEEEENSA_17SM75_U32x4_LDSM_NENSA_21SM90_TMA_STORE_IM2COLES29_NSA_17SM90_U32x4_STSM_NENSA_39AutoVectorizingCopyWithAssumedAlignmentILi128EEEEEEvvEEEEvNT_6ParamsE,@"STO_CUDA_ENTRY STV_DEFAULT"
_ZN7cutlass13device_kernelINS_4conv6kernel13ConvUniversalINS1_16ConvProblemShapeILNS1_8OperatorE1ELi2EEENS1_10collective14CollectiveConvINS1_47MainloopSm100TmaUmmaWarpSpecializedImplicitGemmILS5_1ELi13ELi2ELi1ELi2EN4cute5tupleIJNSA_1CILi1EEESD_SD_EEEEENSB_IJNSC_ILi64EEESG_NSB_IJSG_EEEEEENS_10bfloat16_tESJ_NSA_8TiledMMAINSA_8MMA_AtomIJNSA_20SM100_MMA_F16BF16_SSISJ_SJ_fLi64ELi64ELNSA_4UMMA5MajorE0ELSO_1ELNSN_7ScaleInE0ELSP_0EEEEEENSA_6LayoutISE_NSB_IJNSC_ILi0EEEST_ST_EEEEENSB_IJNSA_10UnderscoreESW_SW_EEEEENS7_6detail27Sm100ImplicitGemmTileTraitsINSA_20SM90_TMA_LOAD_IM2COLENSA_14ComposedLayoutINSA_7SwizzleILi3ELi4ELi3EEENSA_18smem_ptr_flag_bitsILi16EEENSS_INSB_IJNSC_ILi8EEESG_EEENSB_IJSG_SD_EEEEEEEvEENS10_INSA_13SM90_TMA_LOADENS12_IS14_S16_NSS_INSB_IJSG_S17_EEENSB_IJSD_SG_EEEEEEEvEEEENS_8epilogue10collective18CollectiveEpilogueINS1K_23Sm100TmaWarpSpecializedILi3ELi2ELi16ELb1ELb0EEEJSI_NSB_IJNSS_ISG_SD_EENSS_INSC_ILi32EEESD_EEEEESJ_NSB_IJNSB_IJlllEEESD_ST_EEESJ_S1U_NS1K_6fusion15FusionCallbacksIS1O_NS1V_17LinearCombinationISJ_fSJ_fLNS_15FloatRoundStyleE2EEESI_S1S_JEEENSA_5SM1004TMEM4LOAD26SM100_TMEM_LOAD_16dp256b4xES11_NS12_INS13_ILi2ELi4ELi3EEES16_NSS_INSB_IJS17_S1Q_EEENSB_IJS1Q_SD_EEEEEEENSA_17SM75_U32x4_LDSM_NENSA_21SM90_TMA_STORE_IM2COLES29_NSA_17SM90_U32x4_STSM_NENSA_39AutoVectorizingCopyWithAssumedAlignmentILi128EEEEEEvvEEEEvNT_6ParamsE:
[----:B------:R-:W1:Y:S01]  /*0000*/  LDC R1, c[0x0][0x37c] ;  /* 0x0000df00ff017b82 */ /* 0x000e620000000800 */
[----:B------:R-:W2:Y:S07]  /*0010*/  S2R R76, SR_TID.X ;  /* 0x00000000004c7919 */ /* 0x000eae0000002100 */
[----:B------:R-:W3:Y:S01]  /*0020*/  LDC.64 R2, c[0x0][0x890] ;  /* 0x00022400ff027b82 */ /* 0x000ee20000000a00 */
[----:B------:R-:W4:Y:S01]  /*0030*/  LDCU.64 UR50, c[0x0][0x358] ;  /* 0x00006b00ff3277ac */ /* 0x000f220008000a00 */
[----:B-1----:R-:W-:Y:S01]  /*0040*/  VIADD R1, R1, 0xfffffff8 ;  /* 0xfffffff801017836 */ /* 0x002fe20000000000 */
[----:B------:R-:W-:-:S02]  /*0050*/  PRMT R63, RZ, 0x7610, R63 ;  /* 0x00007610ff3f7816 */ /* 0x000fc4000000003f */
[----:B------:R-:W-:Y:S02]  /*0060*/  ELECT P2, URZ, PT ;  /* 0x0000000000ff782f */ /* 0x000fe40003840000 */
[----:B---3--:R-:W-:-:S04]  /*0070*/  ISETP.NE.U32.AND P0, PT, R2, RZ, PT ;  /* 0x000000ff0200720c */ /* 0x008fc80003f05070 */
[----:B------:R-:W-:Y:S02]  /*0080*/  ISETP.NE.AND.EX P0, PT, R3, RZ, PT, P0 ;  /* 0x000000ff0300720c */ /* 0x000fe40003f05300 */
[----:B--2---:R-:W-:-:S05]  /*0090*/  SHF.R.U32.HI R77, RZ, 0x5, R76 ;  /* 0x00000005ff4d7819 */ /* 0x004fca000001164c */
[----:B------:R-:W1:Y:S02]  /*00a0*/  SHFL.IDX PT, R0, R77, RZ, 0x1f ;  /* 0x00001fff4d007589 */ /* 0x000e6400000e0000 */
[----:B-1----:R-:W-:-:S04]  /*00b0*/  R2UR UR6, R0 ;  /* 0x00000000000672ca */ /* 0x002fc800000e0000 */
[----:B----4-:R-:W-:Y:S05]  /*00c0*/  @P0 BRA `(.L_x_0) ;  /* 0x00000000002c0947 */ /* 0x010fea0003800000 */
[----:B------:R-:W1:Y:S02]  /*00d0*/  LDCU.64 UR4, c[0x0][0x888] ;  /* 0x00011100ff0477ac */ /* 0x000e640008000a00 */
[----:B-1----:R-:W-:-:S04]  /*00e0*/  UISETP.NE.U32.AND UP0, UPT, UR4, URZ, UPT ;  /* 0x000000ff0400728c */ /* 0x002fc8000bf05070 */
[----:B------:R-:W-:-:S09]  /*00f0*/  UISETP.NE.AND.EX UP0, UPT, UR5, URZ, UPT, UP0 ;  /* 0x000000ff0500728c */ /* 0x000fd2000bf05300 */
[----:B------:R-:W-:Y:S05]  /*0100*/  BRA.U !UP0, `(.L_x_1) ;  /* 0x0000000108107547 */ /* 0x000fea000b800000 */
[----:B------:R-:W1:Y:S02]  /*0110*/  LDC.64 R4, c[0x0][0x888] ;  /* 0x00022200ff047b82 */ /* 0x000e640000000a00 */
[----:B-1----:R1:W5:Y:S01]  /*0120*/  LDG.E R35, desc[UR50][R4.64] ;  /* 0x0000003204237981 */ /* 0x002362000c1e1900 */
[----:B------:R-:W-:Y:S01]  /*0130*/  HFMA2 R63, -RZ, RZ, 0, 5.9604644775390625e-08 ;  /* 0x00000001ff3f7431 */ /* 0x000fe200000001ff */
[----:B------:R-:W-:Y:S05]  /*0140*/  BRA `(.L_x_0) ;  /* 0x00000000000c7947 */ /* 0x000fea0003800000 */
.L_x_1:
[----:B------:R-:W1:Y:S01]  /*0150*/  LDCU UR4, c[0x0][0x880] ;  /* 0x00011000ff0477ac */ /* 0x000e620008000800 */
[----:B------:R-:W-:Y:S01]  /*0160*/  HFMA2 R63, -RZ, RZ, 0, 5.9604644775390625e-08 ;  /* 0x00000001ff3f7431 */ /* 0x000fe200000001ff */
[----:B-1----:R-:W-:-:S07]  /*0170*/  MOV R35, UR4 ;  /* 0x0000000400237c02 */ /* 0x002fce0008000f00 */
.L_x_0:
[----:B------:R-:W2:Y:S02]  /*0180*/  LDCU.64 UR4, c[0x0][0x8b0] ;  /* 0x00011600ff0477ac */ /* 0x000ea40008000a00 */
[----:B--2---:R-:W-:-:S04]  /*0190*/  UISETP.NE.U32.AND UP0, UPT, UR4, URZ, UPT ;  /* 0x000000ff0400728c */ /* 0x004fc8000bf05070 */
[----:B------:R-:W-:-:S09]  /*01a0*/  UISETP.NE.AND.EX UP0, UPT, UR5, URZ, UPT, UP0 ;  /* 0x000000ff0500728c */ /* 0x000fd2000bf05300 */
[----:B------:R-:W-:Y:S05]  /*01b0*/  BRA.U UP0, `(.L_x_2) ;  /* 0x0000000100247547 */ /* 0x000fea000b800000 */
[----:B------:R-:W2:Y:S02]  /*01c0*/  LDCU.64 UR4, c[0x0][0x8a8] ;  /* 0x00011500ff0477ac */ /* 0x000ea40008000a00 */
[----:B--2---:R-:W-:-:S04]  /*01d0*/  UISETP.NE.U32.AND UP0, UPT, UR4, URZ, UPT ;  /* 0x000000ff0400728c */ /* 0x004fc8000bf05070 */
[----:B------:R-:W-:-:S09]  /*01e0*/  UISETP.NE.AND.EX UP0, UPT, UR5, URZ, UPT, UP0 ;  /* 0x000000ff0500728c */ /* 0x000fd2000bf05300 */
[----:B------:R-:W-:Y:S05]  /*01f0*/  BRA.U !UP0, `(.L_x_3) ;  /* 0x00000001080c7547 */ /* 0x000fea000b800000 */
[----:B-1----:R-:W1:Y:S02]  /*0200*/  LDC.64 R4, c[0x0][0x8a8] ;  /* 0x00022a00ff047b82 */ /* 0x002e640000000a00 */
[----:B-1----:R2:W5:Y:S01]  /*0210*/  LDG.E R33, desc[UR50][R4.64] ;  /* 0x0000003204217981 */ /* 0x002562000c1e1900 */
[----:B------:R-:W-:Y:S05]  /*0220*/  BRA `(.L_x_2) ;  /* 0x0000000000087947 */ /* 0x000fea0003800000 */
.L_x_3:
[----:B------:R-:W2:Y:S02]  /*0230*/  LDCU UR4, c[0x0][0x8a0] ;  /* 0x00011400ff0477ac */ /* 0x000ea40008000800 */
[----:B--2---:R-:W-:Y:S02]  /*0240*/  MOV R33, UR4 ;  /* 0x0000000400217c02 */ /* 0x004fe40008000f00 */
.L_x_2:
[----:B-12---:R-:W1:Y:S01]  /*0250*/  LDC.64 R4, c[0x0][0x888] ;  /* 0x00022200ff047b82 */ /* 0x006e620000000a00 */
[----:B------:R-:W-:Y:S01]  /*0260*/  IMAD.U32 R0, RZ, RZ, UR6 ;  /* 0x00000006ff007e24 */ /* 0x000fe2000f8e00ff */
[----:B------:R-:W-:Y:S01]  /*0270*/  ISETP.EQ.U32.AND P4, PT, R2, RZ, PT ;  /* 0x000000ff0200720c */ /* 0x000fe20003f82070 */
[----:B------:R-:W-:Y:S03]  /*0280*/  BSSY.RECONVERGENT B0, `(.L_x_4) ;  /* 0x0000012000007945 */ /* 0x000fe60003800200 */
[----:B------:R-:W-:Y:S02]  /*0290*/  ISETP.NE.OR P1, PT, R0, 0x1, !P2 ;  /* 0x000000010000780c */ /* 0x000fe40005725670 */
[----:B-1----:R-:W-:-:S04]  /*02a0*/  ISETP.NE.U32.AND P0, PT, R4, RZ, PT ;  /* 0x000000ff0400720c */ /* 0x002fc80003f05070 */
[----:B------:R-:W-:-:S13]  /*02b0*/  ISETP.NE.AND.EX P0, PT, R5, RZ, PT, P0 ;  /* 0x000000ff0500720c */ /* 0x000fda0003f05300 */
[----:B------:R-:W-:Y:S01]  /*02c0*/  VOTEU.ANY UP4, P0 ;  /* 0x0000000000ff7886 */ /* 0x000fe20000080100 */
[----:B------:R-:W-:Y:S02]  /*02d0*/  PLOP3.LUT P3, PT, PT, PT, UP4, 0x80, 0x8 ;  /* 0x000000000008781c */ /* 0x000fe40003f6f048 */
[----:B------:R-:W-:Y:S02]  /*02e0*/  ISETP.NE.OR P0, PT, R0, 0x3, !P2 ;  /* 0x000000030000780c */ /* 0x000fe40005705670 */
[----:B------:R-:W-:-:S04]  /*02f0*/  ISETP.EQ.OR.EX P5, PT, R3, RZ, !P3, P4 ;  /* 0x000000ff0300720c */ /* 0x000fc80005fa2740 */
[----:B------:R-:W-:Y:S01]  /*0300*/  P2R R78, PR, RZ, 0x20 ;  /* 0x00000020ff4e7803 */ /* 0x000fe20000000000 */
[----:B------:R-:W-:Y:S05]  /*0310*/  @P1 BRA `(.L_x_5) ;  /* 0x0000000000201947 */ /* 0x000fea0003800000 */
[----:B------:R-:W1:Y:S02]  /*0320*/  LDCU.64 UR4, c[0x0][0x348] ;  /* 0x00006900ff0477ac */ /* 0x000e640008000a00 */
[----:B-1----:R-:W-:Y:S02]  /*0330*/  UIADD3 UR8, UP1, UPT, UR4, 0x80, URZ ;  /* 0x0000008004087890 */ /* 0x002fe4000ff3e0ff */
[----:B------:R-:W-:Y:S02]  /*0340*/  UIADD3 UR4, UP0, UPT, UR4, 0x180, URZ ;  /* 0x0000018004047890 */ /* 0x000fe4000ff1e0ff */
[----:B------:R-:W-:Y:S02]  /*0350*/  UIADD3.X UR9, UPT, UPT, URZ, UR5, URZ, UP1, !UPT ;  /* 0x00000005ff097290 */ /* 0x000fe40008ffe4ff */
[----:B------:R-:W-:-:S07]  /*0360*/  UIADD3.X UR5, UPT, UPT, URZ, UR5, URZ, UP0, !UPT ;  /* 0x00000005ff057290 */ /* 0x000fce00087fe4ff */
[----:B------:R1:W-:Y:S02]  /*0370*/  UTMACCTL.PF [UR8] ;  /* 0x00000000080079b9 */ /* 0x0003e40008040000 */
[----:B------:R1:W-:Y:S02]  /*0380*/  UTMACCTL.PF [UR4] ;  /* 0x00000000040079b9 */ /* 0x0003e40008040000 */
[----:B-1----:R-:W-:Y:S01]  /*0390*/  NOP ;  /* 0x0000000000007918 */ /* 0x002fe20000000000 */
.L_x_5:
[----:B------:R-:W-:Y:S05]  /*03a0*/  BSYNC.RECONVERGENT B0 ;  /* 0x0000000000007941 */ /* 0x000fea0003800200 */
.L_x_4:
[----:B------:R-:W-:Y:S04]  /*03b0*/  BSSY.RECONVERGENT B0, `(.L_x_6) ;  /* 0x000000a000007945 */ /* 0x000fe80003800200 */
        /* <DEDUP_REMOVED lines=9> */
.L_x_7:
[----:B------:R-:W-:Y:S05]  /*0450*/  BSYNC.RECONVERGENT B0 ;  /* 0x0000000000007941 */ /* 0x000fea0003800200 */
.L_x_6:
[----:B------:R-:W-:Y:S01]  /*0460*/  UPLOP3.LUT UP1, UPT, UPT, UPT, UPT, 0x80, 0x8 ;  /* 0x000000000008789c */ /* 0x000fe20003f2f070 */
[----:B------:R-:W-:Y:S10]  /*0470*/  @!P5 BRA `(.L_x_8) ;  /* 0x000000000024d947 */ /* 0x000ff40003800000 */
[----:B------:R-:W-:Y:S01]  /*0480*/  ISETP.NE.U32.AND P1, PT, R2, RZ, PT ;  /* 0x000000ff0200720c */ /* 0x000fe20003f25070 */
[----:B------:R-:W-:Y:S01]  /*0490*/  USEL UR4, URZ, 0xffffffff, UP4 ;  /* 0xffffffffff047887 */ /* 0x000fe2000a000000 */
[----:B-----5:R-:W-:Y:S02]  /*04a0*/  FSETP.NEU.AND P0, PT, R35, RZ, PT ;  /* 0x000000ff2300720b */ /* 0x020fe40003f0d000 */
[----:B------:R-:W-:-:S11]  /*04b0*/  ISETP.NE.AND.EX P1, PT, R3, RZ, PT, P1 ;  /* 0x000000ff0300720c */ /* 0x000fd60003f25310 */
[----:B------:R-:W-:Y:S02]  /*04c0*/  VOTEU.ANY UP0, P0 ;  /* 0x0000000000ff7886 */ /* 0x000fe40000000100 */
[----:B------:R-:W-:-:S05]  /*04d0*/  VOTEU.ANY UP1, P1 ;  /* 0x0000000000ff7886 */ /* 0x000fca0000820100 */
[----:B------:R-:W-:-:S04]  /*04e0*/  @!UP1 USEL UR4, URZ, 0xffffffff, UP0 ;  /* 0xffffffffff049887 */ /* 0x000fc80008000000 */
[----:B------:R-:W-:-:S04]  /*04f0*/  ULOP3.LUT UR4, UR4, 0x1, URZ, 0xc0, !UPT ;  /* 0x0000000104047892 */ /* 0x000fc8000f8ec0ff */
[----:B------:R-:W-:-:S11]  /*0500*/  UISETP.NE.U32.AND UP1, UPT, UR4, 0x1, UPT ;  /* 0x000000010400788c */ /* 0x000fd6000bf25070 */
.L_x_8:
[----:B------:R-:W1:Y:S01]  /*0510*/  SHFL.IDX PT, R2, R77, RZ, 0x1f ;  /* 0x00001fff4d027589 */ /* 0x000e6200000e0000 */
[----:B------:R-:W-:-:S04]  /*0520*/  UISETP.NE.AND UP0, UPT, UR6, 0x2, UPT ;  /* 0x000000020600788c */ /* 0x000fc8000bf05270 */
[----:B------:R-:W-:Y:S01]  /*0530*/  USEL UR15, URZ, 0x1, UP0 ;  /* 0x00000001ff0f7887 */ /* 0x000fe20008000000 */
[----:B-1----:R-:W-:-:S13]  /*0540*/  ISETP.NE.AND P0, PT, R2, RZ, PT ;  /* 0x000000ff0200720c */ /* 0x002fda0003f05270 */
[----:B------:R-:W-:Y:S05]  /*0550*/  @P0 BRA `(.L_x_9) ;  /* 0x00000000009c0947 */ /* 0x000fea0003800000 */
[----:B------:R-:W-:Y:S01]  /*0560*/  ELECT P0, URZ, PT ;  /* 0x0000000000ff782f */ /* 0x000fe20003800000 */
[----:B------:R-:W-:-:S12]  /*0570*/  BSSY.RECONVERGENT B0, `(.L_x_9) ;  /* 0x0000025000007945 */ /* 0x000fd80003800200 */
[----:B------:R-:W-:Y:S05]  /*0580*/  @!P0 BRA `(.L_x_10) ;  /* 0x00000000008c8947 */ /* 0x000fea0003800000 */
[----:B------:R-:W1:Y:S01]  /*0590*/  S2UR UR5, SR_CgaCtaId ;  /* 0x00000000000579c3 */ /* 0x000e620000008800 */
[----:B------:R-:W-:Y:S01]  /*05a0*/  UMOV UR7, 0x400 ;  /* 0x0000040000077882 */ /* 0x000fe20000000000 */
[----:B------:R-:W-:Y:S02]  /*05b0*/  UMOV UR4, 0x1 ;  /* 0x0000000100047882 */ /* 0x000fe40000000000 */
[----:B------:R-:W-:-:S04]  /*05c0*/  UIADD3 UR8, UPT, UPT, -UR4, 0x100000, URZ ;  /* 0x0010000004087890 */ /* 0x000fc8000fffe1ff */
[----:B------:R-:W-:Y:S02]  /*05d0*/  USHF.L.U32 UR9, UR8, 0xb, URZ ;  /* 0x0000000b08097899 */ /* 0x000fe400080006ff */
[----:B------:R-:W-:Y:S02]  /*05e0*/  USHF.L.U32 UR8, UR8, 0x1, URZ ;  /* 0x0000000108087899 */ /* 0x000fe400080006ff */
[----:B-1----:R-:W-:Y:S01]  /*05f0*/  ULEA UR5, UR5, UR7, 0x18 ;  /* 0x0000000705057291 */ /* 0x002fe2000f8ec0ff */
[----:B------:R-:W1:Y:S11]  /*0600*/  FENCE.VIEW.ASYNC.S ;  /* 0x00000000000073c6 */ /* 0x000e760000000000 */
[----:B-1----:R1:W2:Y:S01]  /*0610*/  SYNCS.EXCH.64 URZ, [UR5], UR8 ;  /* 0x0000000805ff75b2 */ /* 0x0022a20008000100 */
[----:B------:R1:W3:Y:S01]  /*0620*/  SYNCS.EXCH.64 URZ, [UR5+0x68], UR8 ;  /* 0x0000680805ff75b2 */ /* 0x0002e20008000100 */
[----:B------:R1:W4:Y:S01]  /*0630*/  SYNCS.EXCH.64 URZ, [UR5+0x8], UR8 ;  /* 0x0000080805ff75b2 */ /* 0x0003220008000100 */
[----:B------:R1:W1:Y:S01]  /*0640*/  SYNCS.EXCH.64 URZ, [UR5+0x70], UR8 ;  /* 0x0000700805ff75b2 */ /* 0x0002620008000100 */
        /* <DEDUP_REMOVED lines=22> */
[----:B--234-:R-:W-:Y:S01]  /*07b0*/  NOP ;  /* 0x0000000000007918 */ /* 0x01cfe20000000000 */
.L_x_10:
[----:B-1----:R-:W-:Y:S05]  /*07c0*/  BSYNC.RECONVERGENT B0 ;  /* 0x0000000000007941 */ /* 0x002fea0003800200 */
.L_x_9:
[----:B------:R-:W1:Y:S01]  /*07d0*/  SHFL.IDX PT, R2, R77, RZ, 0x1f ;  /* 0x00001fff4d027589 */ /* 0x000e6200000e0000 */
[----:B------:R-:W-:Y:S01]  /*07e0*/  NOP ;  /* 0x0000000000007918 */ /* 0x000fe20000000000 */
[----:B-1----:R-:W-:-:S13]  /*07f0*/  ISETP.NE.AND P0, PT, R2, 0x1, PT ;  /* 0x000000010200780c */ /* 0x002fda0003f05270 */
[----:B------:R-:W-:Y:S05]  /*0800*/  @P0 BRA `(.L_x_11) ;  /* 0x0000000000500947 */ /* 0x000fea0003800000 */
[----:B------:R-:W1:Y:S01]  /*0810*/  S2UR UR7, SR_CgaCtaId ;  /* 0x00000000000779c3 */ /* 0x000e620000008800 */
[----:B------:R-:W-:Y:S01]  /*0820*/  UMOV UR8, 0x400 ;  /* 0x0000040000087882 */ /* 0x000fe20000000000 */
[----:B------:R-:W-:Y:S01]  /*0830*/  UMOV UR5, 0x20 ;  /* 0x0000002000057882 */ /* 0x000fe20000000000 */
[----:B------:R-:W-:Y:S01]  /*0840*/  UMOV UR4, 0x80 ;  /* 0x0000008000047882 */ /* 0x000fe20000000000 */
[----:B------:R-:W-:Y:S01]  /*0850*/  ELECT P0, URZ, PT ;  /* 0x0000000000ff782f */ /* 0x000fe20003800000 */
[----:B-1----:R-:W-:Y:S02]  /*0860*/  ULEA UR7, UR7, UR8, 0x18 ;  /* 0x0000000807077291 */ /* 0x002fe4000f8ec0ff */
[----:B------:R-:W-:-:S04]  /*0870*/  UIADD3 UR8, UPT, UPT, -UR5, 0x100000, URZ ;  /* 0x0010000005087890 */ /* 0x000fc8000fffe1ff */
[----:B------:R-:W-:Y:S02]  /*0880*/  USHF.L.U32 UR9, UR8, 0xb, URZ ;  /* 0x0000000b08097899 */ /* 0x000fe400080006ff */
[----:B------:R-:W-:Y:S02]  /*0890*/  USHF.L.U32 UR8, UR8, 0x1, URZ ;  /* 0x0000000108087899 */ /* 0x000fe400080006ff */
[----:B------:R-:W-:-:S04]  /*08a0*/  UIADD3 UR4, UPT, UPT, -UR4, 0x100000, URZ ;  /* 0x0010000004047890 */ /* 0x000fc8000fffe1ff */
[----:B------:R-:W-:Y:S02]  /*08b0*/  USHF.L.U32 UR5, UR4, 0xb, URZ ;  /* 0x0000000b04057899 */ /* 0x000fe400080006ff */
[----:B------:R-:W-:Y:S01]  /*08c0*/  USHF.L.U32 UR4, UR4, 0x1, URZ ;  /* 0x0000000104047899 */ /* 0x000fe200080006ff */
[----:B------:R-:W1:Y:S03]  /*08d0*/  FENCE.VIEW.ASYNC.S ;  /* 0x00000000000073c6 */ /* 0x000e660000000000 */
[----:B-1----:R1:W2:Y:S08]  /*08e0*/  SYNCS.EXCH.64 URZ, [UR7+0xd0], UR8 ;  /* 0x0000d00807ff75b2 */ /* 0x0022b00008000100 */
[----:B------:R1:W3:Y:S01]  /*08f0*/  SYNCS.EXCH.64 URZ, [UR7+0xe8], UR4 ;  /* 0x0000e80407ff75b2 */ /* 0x0002e20008000100 */
[----:B------:R1:W4:Y:S01]  /*0900*/  SYNCS.EXCH.64 URZ, [UR7+0xd8], UR8 ;  /* 0x0000d80807ff75b2 */ /* 0x0003220008000100 */
[----:B------:R1:W1:Y:S01]  /*0910*/  SYNCS.EXCH.64 URZ, [UR7+0xf0], UR4 ;  /* 0x0000f00407ff75b2 */ /* 0x0002620008000100 */
[----:B------:R1:W1:Y:S01]  /*0920*/  SYNCS.EXCH.64 URZ, [UR7+0xe0], UR8 ;  /* 0x0000e00807ff75b2 */ /* 0x0002620008000100 */
[----:B------:R1:W1:Y:S01]  /*0930*/  SYNCS.EXCH.64 URZ, [UR7+0xf8], UR4 ;  /* 0x0000f80407ff75b2 */ /* 0x0002620008000100 */
[----:B------:R-:W-:Y:S01]  /*0940*/  NOP ;  /* 0x0000000000007918 */ /* 0x000fe20000000000 */
.L_x_11:
[----:B------:R-:W2:Y:S01]  /*0950*/  SHFL.IDX PT, R2, R77, RZ, 0x1f ;  /* 0x00001fff4d027589 */ /* 0x000ea200000e0000 */
[----:B------:R-:W-:Y:S01]  /*0960*/  NOP ;  /* 0x0000000000007918 */ /* 0x000fe20000000000 */
[----:B--2---:R-:W-:-:S13]  /*0970*/  ISETP.NE.AND P0, PT, R2, 0x3, PT ;  /* 0x000000030200780c */ /* 0x004fda0003f05270 */
[----:B------:R-:W-:Y:S05]  /*0980*/  @P0 BRA `(.L_x_12) ;  /* 0x0000000000300947 */ /* 0x000fea0003800000 */
[----:B-1----:R-:W1:Y:S01]  /*0990*/  S2UR UR5, SR_CgaCtaId ;  /* 0x00000000000579c3 */ /* 0x002e620000008800 */
[----:B------:R-:W-:Y:S01]  /*09a0*/  UMOV UR7, 0x400 ;  /* 0x0000040000077882 */ /* 0x000fe20000000000 */
[----:B------:R-:W-:Y:S01]  /*09b0*/  UMOV UR4, 0x20 ;  /* 0x0000002000047882 */ /* 0x000fe20000000000 */
[----:B------:R-:W-:Y:S01]  /*09c0*/  ELECT P0, URZ, PT ;  /* 0x0000000000ff782f */ /* 0x000fe20003800000 */
[----:B------:R-:W-:-:S04]  /*09d0*/  UIADD3 UR8, UPT, UPT, -UR4, 0x100000, URZ ;  /* 0x0010000004087890 */ /* 0x000fc8000fffe1ff */
[----:B------:R-:W-:Y:S02]  /*09e0*/  USHF.L.U32 UR9, UR8, 0xb, URZ ;  /* 0x0000000b08097899 */ /* 0x000fe400080006ff */
[----:B------:R-:W-:Y:S02]  /*09f0*/  USHF.L.U32 UR8, UR8, 0x1, URZ ;  /* 0x0000000108087899 */ /* 0x000fe400080006ff */
[----:B-1----:R-:W-:Y:S01]  /*0a00*/  ULEA UR5, UR5, UR7, 0x18 ;  /* 0x0000000705057291 */ /* 0x002fe2000f8ec0ff */
[----:B------:R-:W1:Y:S11]  /*0a10*/  FENCE.VIEW.ASYNC.S ;  /* 0x00000000000073c6 */ /* 0x000e760000000000 */
[----:B-1----:R2:W1:Y:S01]  /*0a20*/  SYNCS.EXCH.64 URZ, [UR5+0x100], UR8 ;  /* 0x0001000805ff75b2 */ /* 0x0024620008000100 */
[----:B------:R2:W1:Y:S02]  /*0a30*/  SYNCS.EXCH.64 URZ, [UR5+0x108], UR8 ;  /* 0x0001080805ff75b2 */ /* 0x0004640008000100 */
[----:B--2---:R-:W-:Y:S01]  /*0a40*/  NOP ;  /* 0x0000000000007918 */ /* 0x004fe20000000000 */
.L_x_12:
[----:B------:R-:W2:Y:S01]  /*0a50*/  SHFL.IDX PT, R2, R77, RZ, 0x1f ;  /* 0x00001fff4d027589 */ /* 0x000ea200000e0000 */
[----:B------:R-:W-:Y:S01]  /*0a60*/  NOP ;  /* 0x0000000000007918 */ /* 0x000fe20000000000 */
[----:B--2---:R-:W-:-:S13]  /*0a70*/  ISETP.NE.AND P0, PT, R2, 0x4, PT ;  /* 0x000000040200780c */ /* 0x004fda0003f05270 */
[----:B------:R-:W-:Y:S05]  /*0a80*/  @P0 BRA `(.L_x_13) ;  /* 0x0000000000440947 */ /* 0x000fea0003800000 */
[----:B-1----:R-:W1:Y:S01]  /*0a90*/  S2UR UR5, SR_CgaCtaId ;  /* 0x00000000000579c3 */ /* 0x002e620000008800 */
[----:B------:R-:W-:Y:S01]  /*0aa0*/  UMOV UR8, 0x100 ;  /* 0x0000010000087882 */ /* 0x000fe20000000000 */
[----:B------:R-:W-:Y:S01]  /*0ab0*/  UMOV UR7, 0x400 ;  /* 0x0000040000077882 */ /* 0x000fe20000000000 */
[----:B------:R-:W-:Y:S01]  /*0ac0*/  USEL UR8, UR8, 0xe0, UP1 ;  /* 0x000000e008087887 */ /* 0x000fe20008800000 */
[----:B------:R-:W-:Y:S01]  /*0ad0*/  UMOV UR4, 0x1 ;  /* 0x0000000100047882 */ /* 0x000fe20000000000 */
[----:B------:R-:W-:Y:S01]  /*0ae0*/  ELECT P0, URZ, PT ;  /* 0x0000000000ff782f */ /* 0x000fe20003800000 */
[----:B------:R-:W-:-:S04]  /*0af0*/  UIADD3 UR10, UPT, UPT, -UR4, 0x100000, URZ ;  /* 0x00100000040a7890 */ /* 0x000fc8000fffe1ff */
[----:B------:R-:W-:Y:S02]  /*0b00*/  USHF.L.U32 UR11, UR10, 0xb, URZ ;  /* 0x0000000b0a0b7899 */ /* 0x000fe400080006ff */
[----:B------:R-:W-:Y:S02]  /*0b10*/  USHF.L.U32 UR10, UR10, 0x1, URZ ;  /* 0x000000010a0a7899 */ /* 0x000fe400080006ff */
        /* <DEDUP_REMOVED lines=8> */
.L_x_13:
[----:B------:R-:W2:Y:S01]  /*0ba0*/  SHFL.IDX PT, R2, R77, RZ, 0x1f ;  /* 0x00001fff4d027589 */ /* 0x000ea200000e0000 */
[----:B------:R-:W-:Y:S01]  /*0bb0*/  NOP ;  /* 0x0000000000007918 */ /* 0x000fe20000000000 */
[----:B--2---:R-:W-:-:S13]  /*0bc0*/  ISETP.NE.AND P0, PT, R2, 0x5, PT ;  /* 0x000000050200780c */ /* 0x004fda0003f05270 */
[----:B------:R-:W-:Y:S05]  /*0bd0*/  @P0 BRA `(.L_x_14) ;  /* 0x0000000000480947 */ /* 0x000fea0003800000 */
[----:B-1----:R-:W1:Y:S01]  /*0be0*/  S2UR UR7, SR_CgaCtaId ;  /* 0x00000000000779c3 */ /* 0x002e620000008800 */
        /* <DEDUP_REMOVED lines=12> */
[----:B-1----:R2:W1:Y:S08]  /*0cb0*/  SYNCS.EXCH.64 URZ, [UR7+0x120], UR8 ;  /* 0x0001200807ff75b2 */ /* 0x0024700008000100 */
[----:B------:R2:W1:Y:S01]  /*0cc0*/  SYNCS.EXCH.64 URZ, [UR7+0x130], UR4 ;  /* 0x0001300407ff75b2 */ /* 0x0004620008000100 */
[----:B------:R2:W1:Y:S01]  /*0cd0*/  SYNCS.EXCH.64 URZ, [UR7+0x128], UR8 ;  /* 0x0001280807ff75b2 */ /* 0x0004620008000100 */
[----:B------:R2:W1:Y:S02]  /*0ce0*/  SYNCS.EXCH.64 URZ, [UR7+0x138], UR4 ;  /* 0x0001380407ff75b2 */ /* 0x0004640008000100 */
[----:B--2---:R-:W-:Y:S01]  /*0cf0*/  NOP ;  /* 0x0000000000007918 */ /* 0x004fe20000000000 */
.L_x_14:
[----:B-1----:R-:W1:Y:S01]  /*0d00*/  S2UR UR8, SR_CTAID.X ;  /* 0x00000000000879c3 */ /* 0x002e620000002500 */
[----:B------:R-:W-:-:S05]  /*0d10*/  CS2R.32 R64, SR_CgaSize ;  /* 0x0000000000407805 */ /* 0x000fca0000008a00 */
[----:B------:R-:W-:-:S05]  /*0d20*/  IMAD R64, R64, -0xa0, RZ ;  /* 0xffffff6040407824 */ /* 0x000fca00078e02ff */
[----:B------:R-:W-:-:S14]  /*0d30*/  R2UR UR7, R64 ;  /* 0x00000000400772ca */ /* 0x000fdc00000e0000 */
[----:B------:R-:W2:Y:S01]  /*0d40*/  LDCU UR7, c[0x0][UR7+0x2b0] ;  /* 0x00005600070777ac */ /* 0x000ea20008000800 */
[----:B------:R-:W1:Y:S01]  /*0d50*/  S2R R19, SR_CTAID.Z ;  /* 0x0000000000137919 */ /* 0x000e620000002700 */
[----:B------:R-:W-:Y:S01]  /*0d60*/  NOP ;  /* 0x0000000000007918 */ /* 0x000fe20000000000 */
[----:B------:R-:W-:-:S05]  /*0d70*/  CS2R.32 R64, SR_CgaSize ;  /* 0x0000000000407805 */ /* 0x000fca0000008a00 */
[----:B------:R-:W-:-:S05]  /*0d80*/  IMAD R64, R64, -0xa0, RZ ;  /* 0xffffff6040407824 */ /* 0x000fca00078e02ff */
[----:B------:R-:W-:-:S14]  /*0d90*/  R2UR UR4, R64 ;  /* 0x00000000400472ca */ /* 0x000fdc00000e0000 */
[----:B------:R-:W3:Y:S01]  /*0da0*/  LDCU UR4, c[0x0][UR4+0x2b4] ;  /* 0x00005680040477ac */ /* 0x000ee20008000800 */
[----:B------:R-:W4:Y:S08]  /*0db0*/  S2UR UR5, SR_CTAID.Y ;  /* 0x00000000000579c3 */ /* 0x000f300000002600 */
[----:B------:R-:W3:Y:S01]  /*0dc0*/  LDC R9, c[0x0][0xb24] ;  /* 0x0002c900ff097b82 */ /* 0x000ee20000000800 */
[----:B-1----:R-:W-:-:S02]  /*0dd0*/  I2FP.F32.U32 R4, UR8 ;  /* 0x0000000800047c45 */ /* 0x002fc40008201000 */
[----:B------:R-:W-:-:S05]  /*0de0*/  CS2R.32 R5, SR_CgaSize ;  /* 0x0000000000057805 */ /* 0x000fca0000008a00 */
[----:B------:R-:W-:-:S06]  /*0df0*/  IMAD R5, R5, -0xa0, RZ ;  /* 0xffffff6005057824 */ /* 0x000fcc00078e02ff */
[----:B------:R-:W1:Y:S01]  /*0e00*/  LDC R5, c[0x0][R5+0x2a0] ;  /* 0x0000a80005057b82 */ /* 0x000e620000000800 */
[----:B------:R-:W-:Y:S01]  /*0e10*/  MOV R45, UR8 ;  /* 0x00000008002d7c02 */ /* 0x000fe20008000f00 */
[----:B--2---:R-:W-:Y:S01]  /*0e20*/  FMUL R4, R4, UR7 ;  /* 0x0000000704047c20 */ /* 0x004fe20008400000 */
[----:B----4-:R-:W-:Y:S02]  /*0e30*/  I2FP.F32.U32 R2, UR5 ;  /* 0x0000000500027c45 */ /* 0x010fe40008201000 */
[----:B------:R-:W-:-:S05]  /*0e40*/  CS2R.32 R3, SR_CgaSize ;  /* 0x0000000000037805 */ /* 0x000fca0000008a00 */
[----:B------:R-:W-:-:S06]  /*0e50*/  IMAD R3, R3, -0xa0, RZ ;  /* 0xffffff6003037824 */ /* 0x000fcc00078e02ff */
[----:B------:R-:W2:Y:S01]  /*0e60*/  LDC R3, c[0x0][R3+0x2a4] ;  /* 0x0000a90003037b82 */ /* 0x000ea20000000800 */
[----:B------:R-:W4:Y:S01]  /*0e70*/  F2I.U32.TRUNC.NTZ R64, R4 ;  /* 0x0000000400407305 */ /* 0x000f22000020f000 */
[----:B------:R-:W-:Y:S01]  /*0e80*/  MOV R18, UR5 ;  /* 0x0000000500127c02 */ /* 0x000fe20008000f00 */
[----:B---3--:R-:W-:-:S05]  /*0e90*/  FMUL R2, R2, UR4 ;  /* 0x0000000402027c20 */ /* 0x008fca0008400000 */
[----:B------:R-:W-:Y:S01]  /*0ea0*/  BAR.SYNC.DEFER_BLOCKING 0x0 ;  /* 0x0000000000007b1d */ /* 0x000fe20000010000 */
[----:B------:R-:W-:-:S05]  /*0eb0*/  ISETP.GE.AND P0, PT, R9, 0x1, PT ;  /* 0x000000010900780c */ /* 0x000fca0003f06270 */
[----:B------:R-:W3:Y:S01]  /*0ec0*/  F2I.U32.TRUNC.NTZ R62, R2 ;  /* 0x00000002003e7305 */ /* 0x000ee2000020f000 */
[----:B----4-:R-:W-:-:S05]  /*0ed0*/  IADD3 R64, PT, PT, -R64, RZ, RZ ;  /* 0x000000ff40407210 */ /* 0x010fca0007ffe1ff */
[----:B-1----:R-:W-:Y:S01]  /*0ee0*/  IMAD R64, R5, R64, UR8 ;  /* 0x0000000805407e24 */ /* 0x002fe2000f8e0240 */
[----:B---3--:R-:W-:-:S05]  /*0ef0*/  IADD3 R62, PT, PT, -R62, RZ, RZ ;  /* 0x000000ff3e3e7210 */ /* 0x008fca0007ffe1ff */
[----:B--2---:R-:W-:Y:S01]  /*0f00*/  IMAD R62, R3, R62, UR5 ;  /* 0x00000005033e7e24 */ /* 0x004fe2000f8e023e */
[----:B------:R-:W-:Y:S06]  /*0f10*/  @!P0 BRA `(.L_x_15) ;  /* 0x0000000000b88947 */ /* 0x000fec0003800000 */
[----:B------:R-:W1:Y:S01]  /*0f20*/  LDC.64 R4, c[0x0][0xb18] ;  /* 0x0002c600ff047b82 */ /* 0x000e620000000a00 */
[----:B------:R-:W-:-:S07]  /*0f30*/  ISETP.NE.AND P0, PT, R9, 0x1, PT ;  /* 0x000000010900780c */ /* 0x000fce0003f05270 */
[----:B------:R-:W2:Y:S08]  /*0f40*/  LDC R10, c[0x0][0xb0c] ;  /* 0x0002c300ff0a7b82 */ /* 0x000eb00000000800 */
[----:B------:R-:W3:Y:S08]  /*0f50*/  LDC R11, c[0x0][0x370] ;  /* 0x0000dc00ff0b7b82 */ /* 0x000ef00000000800 */
[----:B------:R-:W4:Y:S01]  /*0f60*/  LDC R12, c[0x0][0x374] ;  /* 0x0000dd00ff0c7b82 */ /* 0x000f220000000800 */
[----:B-1----:R-:W-:-:S07]  /*0f70*/  ISETP.NE.AND P1, PT, R4, 0x1, PT ;  /* 0x000000010400780c */ /* 0x002fce0003f25270 */
[----:B------:R-:W3:Y:S01]  /*0f80*/  LDC.64 R6, c[0x0][0xb10] ;  /* 0x0002c400ff067b82 */ /* 0x000ee20000000a00 */
[----:B--2---:R-:W-:-:S07]  /*0f90*/  ISETP.NE.AND P3, PT, R10, 0x1, PT ;  /* 0x000000010a00780c */ /* 0x004fce0003f65270 */
[----:B------:R-:W1:Y:S08]  /*0fa0*/  LDC R8, c[0x0][0xb20] ;  /* 0x0002c800ff087b82 */ /* 0x000e700000000800 */
[----:B------:R-:W2:Y:S01]  /*0fb0*/  LDC.64 R2, c[0x0][0xb28] ;  /* 0x0002ca00ff027b82 */ /* 0x000ea20000000a00 */
[----:B----4-:R-:W-:-:S04]  /*0fc0*/  IMAD.HI.U32 R13, R12, R5, RZ ;  /* 0x000000050c0d7227 */ /* 0x010fc800078e00ff */
[----:B------:R-:W-:-:S04]  /*0fd0*/  IMAD.HI.U32 R5, R18, R5, RZ ;  /* 0x0000000512057227 */ /* 0x000fc800078e00ff */
[----:B---3--:R-:W-:-:S04]  /*0fe0*/  IMAD.HI.U32 R14, R11, R6, RZ ;  /* 0x000000060b0e7227 */ /* 0x008fc800078e00ff */
[C---:B------:R-:W-:Y:S01]  /*0ff0*/  IMAD.HI.U32 R16, R45.reuse, R6, RZ ;  /* 0x000000062d107227 */ /* 0x040fe200078e00ff */
[-C--:B------:R-:W-:Y:S02]  /*1000*/  @P3 SHF.R.U32.HI R11, RZ, R7.reuse, R14 ;  /* 0x00000007ff0b3219 */ /* 0x080fe4000001160e */
[-C--:B-1----:R-:W-:Y:S02]  /*1010*/  @P1 SHF.R.U32.HI R12, RZ, R8.reuse, R13 ;  /* 0x00000008ff0c1219 */ /* 0x082fe4000001160d */
[----:B------:R-:W-:Y:S02]  /*1020*/  SHF.R.U32.HI R5, RZ, R8, R5 ;  /* 0x00000008ff057219 */ /* 0x000fe40000011605 */
[----:B------:R-:W-:Y:S02]  /*1030*/  SHF.R.U32.HI R16, RZ, R7, R16 ;  /* 0x00000007ff107219 */ /* 0x000fe40000011610 */
[----:B------:R-:W-:Y:S01]  /*1040*/  SEL R5, R18, R5, !P1 ;  /* 0x0000000512057207 */ /* 0x000fe20004800000 */
[----:B--2---:R-:W-:Y:S01]  /*1050*/  IMAD.HI.U32 R14, R12, R2, RZ ;  /* 0x000000020c0e7227 */ /* 0x004fe200078e00ff */
[----:B------:R-:W-:-:S02]  /*1060*/  SEL R7, R45, R16, !P3 ;  /* 0x000000102d077207 */ /* 0x000fc40005800000 */
[----:B------:R-:W-:Y:S01]  /*1070*/  IADD3 R13, PT, PT, -R5, RZ, RZ ;  /* 0x000000ff050d7210 */ /* 0x000fe20007ffe1ff */
[----:B------:R-:W-:Y:S01]  /*1080*/  IMAD.HI.U32 R6, R11, R2, RZ ;  /* 0x000000020b067227 */ /* 0x000fe200078e00ff */
[----:B------:R-:W-:-:S03]  /*1090*/  @P0 SHF.R.U32.HI R12, RZ, R3, R14 ;  /* 0x00000003ff0c0219 */ /* 0x000fc6000001160e */
[----:B------:R-:W-:Y:S01]  /*10a0*/  IMAD R13, R4, R13, R18 ;  /* 0x0000000d040d7224 */ /* 0x000fe200078e0212 */
[----:B------:R-:W-:Y:S01]  /*10b0*/  @P0 SHF.R.U32.HI R11, RZ, R3, R6 ;  /* 0x00000003ff0b0219 */ /* 0x000fe20000011606 */
[----:B------:R-:W-:-:S04]  /*10c0*/  IMAD R12, R12, R9, RZ ;  /* 0x000000090c0c7224 */ /* 0x000fc800078e02ff */
[----:B------:R-:W-:Y:S01]  /*10d0*/  IMAD R6, R11, R9, RZ ;  /* 0x000000090b067224 */ /* 0x000fe200078e02ff */
[----:B------:R-:W-:-:S04]  /*10e0*/  ISETP.GE.AND P1, PT, R5, R12, PT ;  /* 0x0000000c0500720c */ /* 0x000fc80003f26270 */
[----:B------:R-:W-:Y:S01]  /*10f0*/  ISETP.GE.OR P1, PT, R7, R6, P1 ;  /* 0x000000060700720c */ /* 0x000fe20000f26670 */
[----:B------:R-:W-:-:S05]  /*1100*/  IMAD.HI.U32 R6, R5, R2, RZ ;  /* 0x0000000205067227 */ /* 0x000fca00078e00ff */
[----:B------:R-:W-:-:S04]  /*1110*/  SHF.R.U32.HI R6, RZ, R3, R6 ;  /* 0x00000003ff067219 */ /* 0x000fc80000011606 */
[----:B------:R-:W-:-:S03]  /*1120*/  SEL R6, R5, R6, !P0 ;  /* 0x0000000605067207 */ /* 0x000fc60004000000 */
[----:B------:R-:W-:Y:S01]  /*1130*/  @!P1 IMAD.HI.U32 R8, R7, R2, RZ ;  /* 0x0000000207089227 */ /* 0x000fe200078e00ff */
[----:B------:R-:W-:-:S04]  /*1140*/  IADD3 R2, PT, PT, -R6, RZ, RZ ;  /* 0x000000ff06027210 */ /* 0x000fc80007ffe1ff */
[----:B------:R-:W-:Y:S01]  /*1150*/  @!P1 SHF.R.U32.HI R8, RZ, R3, R8 ;  /* 0x00000003ff089219 */ /* 0x000fe20000011608 */
[----:B------:R-:W-:-:S03]  /*1160*/  IMAD R2, R9, R2, R5 ;  /* 0x0000000209027224 */ /* 0x000fc600078e0205 */
[----:B------:R-:W-:-:S05]  /*1170*/  @!P1 SEL R3, R7, R8, !P0 ;  /* 0x0000000807039207 */ /* 0x000fca0004000000 */
[--C-:B------:R-:W-:Y:S02]  /*1180*/  @!P1 IMAD.IADD R6, R6, 0x1, -R3.reuse ;  /* 0x0000000106069824 */ /* 0x100fe400078e0a03 */
[----:B------:R-:W-:Y:S01]  /*1190*/  @!P1 IMAD R3, R2, R11, R3 ;  /* 0x0000000b02039224 */ /* 0x000fe200078e0203 */
[----:B------:R-:W-:Y:S01]  /*11a0*/  IADD3 R2, PT, PT, -R7, RZ, RZ ;  /* 0x000000ff07027210 */ /* 0x000fe20007ffe1ff */
[----:B------:R-:W-:Y:S02]  /*11b0*/  @!P1 IMAD R5, R6, R9, R7 ;  /* 0x0000000906059224 */ /* 0x000fe400078e0207 */
[----:B------:R-:W-:Y:S02]  /*11c0*/  @!P1 IMAD.MOV.U32 R7, RZ, RZ, R3 ;  /* 0x000000ffff079224 */ /* 0x000fe400078e0003 */
[----:B------:R-:W-:Y:S02]  /*11d0*/  IMAD R2, R10, R2, R45 ;  /* 0x000000020a027224 */ /* 0x000fe400078e022d */
[----:B------:R-:W-:-:S02]  /*11e0*/  IMAD R18, R5, R4, R13 ;  /* 0x0000000405127224 */ /* 0x000fc400078e020d */
[----:B------:R-:W-:Y:S02]  /*11f0*/  IMAD R45, R7, R10, R2 ;  /* 0x0000000a072d7224 */ /* 0x000fe400078e0202 */
.L_x_15:
[----:B------:R-:W1:Y:S01]  /*1200*/  LDCU UR4, c[0x0][0xb30] ;  /* 0x00016600ff0477ac */ /* 0x000e620008000800 */
[----:B------:R-:W2:Y:S08]  /*1210*/  S2UR UR45, SR_CgaCtaId ;  /* 0x00000000002d79c3 */ /* 0x000eb00000008800 */
[----:B------:R-:W3:Y:S01]  /*1220*/  LDC R26, c[0x0][0xb24] ;  /* 0x0002c900ff1a7b82 */ /* 0x000ee20000000800 */
[----:B-1----:R-:W-:-:S09]  /*1230*/  UISETP.NE.AND UP0, UPT, UR4, 0x1, UPT ;  /* 0x000000010400788c */ /* 0x002fd2000bf05270 */
[----:B--2---:R-:W-:Y:S05]  /*1240*/  BRA.U UP0, `(.L_x_16) ;  /* 0x0000000100407547 */ /* 0x004fea000b800000 */
[----:B------:R-:W1:Y:S08]  /*1250*/  LDC.64 R4, c[0x0][0xb10] ;  /* 0x0002c400ff047b82 */ /* 0x000e700000000a00 */
[----:B------:R-:W2:Y:S08]  /*1260*/  LDC.64 R2, c[0x0][0xb18] ;  /* 0x0002c600ff027b82 */ /* 0x000eb00000000a00 */
[----:B------:R-:W4:Y:S08]  /*1270*/  LDC R6, c[0x0][0xb20] ;  /* 0x0002c800ff067b82 */ /* 0x000f300000000800 */
[----:B------:R-:W3:Y:S01]  /*1280*/  LDC R8, c[0x0][0xb0c] ;  /* 0x0002c300ff087b82 */ /* 0x000ee20000000800 */
[----:B-1----:R-:W-:-:S05]  /*1290*/  IMAD.HI.U32 R4, R45, R4, RZ ;  /* 0x000000042d047227 */ /* 0x002fca00078e00ff */
[----:B------:R-:W-:Y:S01]  /*12a0*/  SHF.R.U32.HI R4, RZ, R5, R4 ;  /* 0x00000005ff047219 */ /* 0x000fe20000011604 */
[----:B--2---:R-:W-:Y:S01]  /*12b0*/  IMAD.HI.U32 R3, R18, R3, RZ ;  /* 0x0000000312037227 */ /* 0x004fe200078e00ff */
[----:B------:R-:W-:-:S04]  /*12c0*/  ISETP.NE.AND P0, PT, R2, 0x1, PT ;  /* 0x000000010200780c */ /* 0x000fc80003f05270 */
[----:B----4-:R-:W-:-:S04]  /*12d0*/  SHF.R.U32.HI R3, RZ, R6, R3 ;  /* 0x00000006ff037219 */ /* 0x010fc80000011603 */
[----:B------:R-:W-:Y:S02]  /*12e0*/  SEL R3, R18, R3, !P0 ;  /* 0x0000000312037207 */ /* 0x000fe40004000000 */
[----:B---3--:R-:W-:-:S04]  /*12f0*/  ISETP.NE.AND P1, PT, R8, 0x1, PT ;  /* 0x000000010800780c */ /* 0x008fc80003f25270 */
[----:B------:R-:W-:-:S05]  /*1300*/  SEL R4, R45, R4, !P1 ;  /* 0x000000042d047207 */ /* 0x000fca0004800000 */
[----:B------:R-:W-:Y:S02]  /*1310*/  IMAD.IADD R5, R3, 0x1, -R4 ;  /* 0x0000000103057824 */ /* 0x000fe400078e0a04 */
[----:B------:R-:W-:Y:S02]  /*1320*/  IMAD.IADD R3, R4, 0x1, -R3 ;  /* 0x0000000104037824 */ /* 0x000fe400078e0a03 */
[----:B------:R-:W-:Y:S02]  /*1330*/  IMAD R45, R5, R8, R45 ;  /* 0x00000008052d7224 */ /* 0x000fe400078e022d */
[----:B------:R-:W-:-:S07]  /*1340*/  IMAD R18, R3, R2, R18 ;  /* 0x0000000203127224 */ /* 0x000fce00078e0212 */
.L_x_16:
[----:B------:R-:W-:Y:S01]  /*1350*/  BAR.SYNC.DEFER_BLOCKING 0x0 ;  /* 0x0000000000007b1d */ /* 0x000fe20000010000 */
[----:B------:R-:W-:Y:S01]  /*1360*/  UISETP.NE.AND UP0, UPT, UR6, 0x2, UPT ;  /* 0x000000020600788c */ /* 0x000fe2000bf05270 */
[----:B------:R-:W-:Y:S02]  /*1370*/  ISETP.NE.OR P0, PT, R0, 0x2, !P2 ;  /* 0x000000020000780c */ /* 0x000fe40005705670 */
[----:B------:R-:W-:-:S06]  /*1380*/  LOP3.LUT R2, R76, 0x1f, RZ, 0xc0, !PT ;  /* 0x0000001f4c027812 */ /* 0x000fcc00078ec0ff */
[----:B------:R-:W-:Y:S05]  /*1390*/  BRA.U UP0, `(.L_x_17) ;  /* 0x0000001d000c7547 */ /* 0x000fea000b800000 */
[----:B------:R-:W1:Y:S01]  /*13a0*/  LDCU UR6, c[0x0][0x388] ;  /* 0x00007100ff0677ac */ /* 0x000e620008000800 */
[----:B------:R-:W2:Y:S01]  /*13b0*/  LDC R11, c[0x0][0x370] ;  /* 0x0000dc00ff0b7b82 */ /* 0x000ea20000000800 */
[----:B------:R-:W-:Y:S01]  /*13c0*/  PLOP3.LUT P1, PT, PT, PT, UP1, 0x80, 0x8 ;  /* 0x000000000008781c */ /* 0x000fe20003f2f018 */
[----:B------:R-:W-:Y:S01]  /*13d0*/  IMAD.MOV.U32 R10, RZ, RZ, RZ ;  /* 0x000000ffff0a7224 */ /* 0x000fe200078e00ff */
[----:B------:R-:W4:Y:S01]  /*13e0*/  LDCU UR4, c[0x0][0x38c] ;  /* 0x00007180ff0477ac */ /* 0x000f220008000800 */
[----:B------:R-:W-:Y:S02]  /*13f0*/  ISETP.EQ.OR P5, PT, R2, RZ, P0 ;  /* 0x000000ff0200720c */ /* 0x000fe400007a2670 */
[----:B------:R-:W-:Y:S01]  /*1400*/  PLOP3.LUT P1, PT, P1, PT, PT, 0x8, 0x80 ;  /* 0x000000000080781c */ /* 0x000fe20000f2e170 */
[----:B------:R-:W3:Y:S01]  /*1410*/  LDCU UR35, c[0x0][0x390] ;  /* 0x00007200ff2377ac */ /* 0x000ee20008000800 */
[----:B------:R-:W2:Y:S01]  /*1420*/  LDC R0, c[0x0][0x374] ;  /* 0x0000dd00ff007b82 */ /* 0x000ea20000000800 */
[----:B------:R-:W2:Y:S01]  /*1430*/  LDCU.64 UR36, c[0x0][0x348] ;  /* 0x00006900ff2477ac */ /* 0x000ea20008000a00 */
[----:B------:R-:W-:Y:S01]  /*1440*/  UMOV UR33, 0x1 ;  /* 0x0000000100217882 */ /* 0x000fe20000000000 */
[----:B------:R-:W-:Y:S01]  /*1450*/  UMOV UR32, URZ ;  /* 0x000000ff00207c82 */ /* 0x000fe20008000000 */
[----:B-1----:R-:W-:Y:S01]  /*1460*/  UIADD3 UR6, UPT, UPT, UR6, 0x3f, URZ ;  /* 0x0000003f06067890 */ /* 0x002fe2000fffe0ff */
[----:B------:R-:W-:Y:S01]  /*1470*/  UMOV UR20, URZ ;  /* 0x000000ff00147c82 */ /* 0x000fe20008000000 */
[----:B------:R-:W-:-:S02]  /*1480*/  UMOV UR31, URZ ;  /* 0x000000ff001f7c82 */ /* 0x000fc40008000000 */
[----:B------:R-:W-:-:S04]  /*1490*/  USHF.R.S32.HI UR5, URZ, 0x1f, UR6 ;  /* 0x0000001fff057899 */ /* 0x000fc80008011406 */
[----:B------:R-:W-:-:S04]  /*14a0*/  ULEA.HI UR5, UR5, UR6, URZ, 0x6 ;  /* 0x0000000605057291 */ /* 0x000fc8000f8f30ff */
[----:B------:R-:W-:-:S04]  /*14b0*/  USHF.R.S32.HI UR5, URZ, 0x6, UR5 ;  /* 0x00000006ff057899 */ /* 0x000fc80008011405 */
[----:B----4-:R-:W-:-:S04]  /*14c0*/  UIMAD UR4, UR5, UR4, URZ ;  /* 0x00000004050472a4 */ /* 0x010fc8000f8e02ff */
[----:B---3--:R-:W-:-:S04]  /*14d0*/  UIMAD UR35, UR4, UR35, URZ ;  /* 0x00000023042372a4 */ /* 0x008fc8000f8e02ff */
[----:B------:R-:W-:Y:S02]  /*14e0*/  UISETP.NE.AND UP2, UPT, UR35, URZ, UPT ;  /* 0x000000ff2300728c */ /* 0x000fe4000bf45270 */
[----:B------:R-:W-:-:S04]  /*14f0*/  UISETP.LT.U32.AND UP0, UPT, UR35, 0xd, UPT ;  /* 0x0000000d2300788c */ /* 0x000fc8000bf01070 */
[----:B------:R-:W-:-:S04]  /*1500*/  USEL UR34, UR35, 0xd, UP0 ;  /* 0x0000000d23227887 */ /* 0x000fc80008000000 */
[----:B------:R-:W-:Y:S02]  /*1510*/  UIADD3 UR23, UPT, UPT, UR34, -0x1, URZ ;  /* 0xffffffff22177890 */ /* 0x000fe4000fffe0ff */
[----:B------:R-:W-:Y:S02]  /*1520*/  @!UP2 UIADD3 UR23, UPT, UPT, UR34, URZ, URZ ;  /* 0x000000ff2217a290 */ /* 0x000fe4000fffe0ff */
[----:B------:R-:W-:Y:S02]  /*1530*/  UIADD3 UR34, UPT, UPT, UR35, -UR34, URZ ;  /* 0x8000002223227290 */ /* 0x000fe4000fffe0ff */
[----:B--2---:R-:W-:-:S12]  /*1540*/  UIADD3 UR23, UPT, UPT, UR23, 0x1, URZ ;  /* 0x0000000117177890 */ /* 0x004fd8000fffe0ff */
.L_x_33:
[----:B------:R-:W1:Y:S01]  /*1550*/  S2UR UR22, SR_CgaCtaId ;  /* 0x00000000001679c3 */ /* 0x000e620000008800 */
[----:B------:R-:W-:Y:S01]  /*1560*/  UMOV UR4, 0x400 ;  /* 0x0000040000047882 */ /* 0x000fe20000000000 */
[----:B------:R-:W-:Y:S01]  /*1570*/  IMAD.U32 R2, RZ, RZ, UR33 ;  /* 0x00000021ff027e24 */ /* 0x000fe2000f8e00ff */
[----:B------:R-:W-:Y:S01]  /*1580*/  UISETP.NE.AND UP0, UPT, UR35, URZ, UPT ;  /* 0x000000ff2300728c */ /* 0x000fe2000bf05270 */
[----:B------:R-:W-:Y:S01]  /*1590*/  R2UR UR26, R18 ;  /* 0x00000000121a72ca */ /* 0x000fe200000e0000 */
[----:B------:R-:W-:Y:S01]  /*15a0*/  IMAD.SHL.U32 R45, R45, 0x40, RZ ;  /* 0x000000402d2d7824 */ /* 0x000fe200078e00ff */
[----:B------:R-:W-:Y:S01]  /*15b0*/  UMOV UR30, URZ ;  /* 0x000000ff001e7c82 */ /* 0x000fe20008000000 */
[----:B------:R-:W-:Y:S01]  /*15c0*/  SHF.L.U32 R2, R2, 0x1f, RZ ;  /* 0x0000001f02027819 */ /* 0x000fe200000006ff */
[----:B------:R-:W-:Y:S01]  /*15d0*/  UMOV UR29, URZ ;  /* 0x000000ff001d7c82 */ /* 0x000fe20008000000 */
[----:B------:R-:W-:-:S08]  /*15e0*/  UMOV UR28, URZ ;  /* 0x000000ff001c7c82 */ /* 0x000fd00008000000 */
[----:B------:R-:W-:Y:S02]  /*15f0*/  USHF.L.U32 UR26, UR26, 0x6, URZ ;  /* 0x000000061a1a7899 */ /* 0x000fe400080006ff */
[----:B-1----:R-:W-:-:S04]  /*1600*/  ULEA UR22, UR22, UR4, 0x18 ;  /* 0x0000000416167291 */ /* 0x002fc8000f8ec0ff */
[----:B------:R-:W-:-:S09]  /*1610*/  ULEA UR4, UR32, UR22, 0x3 ;  /* 0x0000001620047291 */ /* 0x000fd2000f8e18ff */
[----:B--2---:R1:W2:Y:S01]  /*1620*/  SYNCS.PHASECHK.TRANS64.TRYWAIT P3, [UR4+0x68], R2 ;  /* 0x00006802ff0075a7 */ /* 0x0042a20008061104 */
[----:B---3--:R-:W-:Y:S05]  /*1630*/  BRA.U !UP0, `(.L_x_18) ;  /* 0x0000000508687547 */ /* 0x008fea000b800000 */
[----:B------:R-:W3:Y:S01]  /*1640*/  LDC.64 R8, c[0x0][0x480] ;  /* 0x00012000ff087b82 */ /* 0x000ee20000000a00 */
[----:B------:R-:W4:Y:S01]  /*1650*/  LDCU UR16, c[0x0][0x390] ;  /* 0x00007200ff1077ac */ /* 0x000f220008000800 */
[----:B------:R-:W2:Y:S06]  /*1660*/  LDCU UR17, c[0x0][0x38c] ;  /* 0x00007180ff1177ac */ /* 0x000eac0008000800 */
[----:B------:R-:W4:Y:S01]  /*1670*/  LDC.64 R6, c[0x0][0x488] ;  /* 0x00012200ff067b82 */ /* 0x000f220000000a00 */
[----:B------:R-:W2:Y:S01]  /*1680*/  LDCU.64 UR14, c[0x0][0x4b8] ;  /* 0x00009700ff0e77ac */ /* 0x000ea20008000a00 */
[----:B------:R-:W-:Y:S01]  /*1690*/  UIADD3 UR31, UPT, UPT, UR23, UR20, URZ ;  /* 0x00000014171f7290 */ /* 0x000fe2000fffe0ff */
[----:B------:R-:W-:-:S05]  /*16a0*/  UMOV UR30, URZ ;  /* 0x000000ff001e7c82 */ /* 0x000fca0008000000 */
[----:B-1----:R-:W1:Y:S01]  /*16b0*/  LDC.64 R2, c[0x0][0x490] ;  /* 0x00012400ff027b82 */ /* 0x002e620000000a00 */
[----:B------:R-:W-:Y:S01]  /*16c0*/  UMOV UR18, UR32 ;  /* 0x0000002000127c82 */ /* 0x000fe20008000000 */
[----:B------:R-:W-:Y:S01]  /*16d0*/  UMOV UR28, URZ ;  /* 0x000000ff001c7c82 */ /* 0x000fe20008000000 */
[----:B------:R-:W-:Y:S01]  /*16e0*/  UMOV UR29, URZ ;  /* 0x000000ff001d7c82 */ /* 0x000fe20008000000 */
[----:B---3--:R-:W-:Y:S01]  /*16f0*/  IMAD.HI.U32 R9, R45, R9, RZ ;  /* 0x000000092d097227 */ /* 0x008fe200078e00ff */
[----:B------:R-:W-:-:S03]  /*1700*/  ISETP.NE.AND P2, PT, R8, 0x1, PT ;  /* 0x000000010800780c */ /* 0x000fc60003f45270 */
[----:B------:R-:W3:Y:S01]  /*1710*/  LDC.64 R4, c[0x0][0x4b0] ;  /* 0x00012c00ff047b82 */ /* 0x000ee20000000a00 */
[----:B----4-:R-:W-:-:S04]  /*1720*/  SHF.R.U32.HI R6, RZ, R6, R9 ;  /* 0x00000006ff067219 */ /* 0x010fc80000011609 */
[----:B------:R-:W-:Y:S02]  /*1730*/  SEL R6, R45, R6, !P2 ;  /* 0x000000062d067207 */ /* 0x000fe40005000000 */
[----:B------:R-:W-:Y:S02]  /*1740*/  ISETP.NE.AND P2, PT, R7, 0x1, PT ;  /* 0x000000010700780c */ /* 0x000fe40003f45270 */
[C---:B------:R-:W-:Y:S01]  /*1750*/  R2UR UR4, R6.reuse ;  /* 0x00000000060472ca */ /* 0x040fe200000e0000 */
[----:B-1----:R-:W-:-:S04]  /*1760*/  IMAD.HI.U32 R2, R6, R2, RZ ;  /* 0x0000000206027227 */ /* 0x002fc800078e00ff */
[----:B------:R-:W-:Y:S01]  /*1770*/  IMAD.MOV R12, RZ, RZ, -R6 ;  /* 0x000000ffff0c7224 */ /* 0x000fe200078e0a06 */
[----:B------:R-:W-:-:S03]  /*1780*/  SHF.R.U32.HI R2, RZ, R3, R2 ;  /* 0x00000003ff027219 */ /* 0x000fc60000011602 */
[----:B------:R-:W-:Y:S01]  /*1790*/  IMAD R12, R8, R12, R45 ;  /* 0x0000000c080c7224 */ /* 0x000fe200078e022d */
[----:B------:R-:W-:Y:S01]  /*17a0*/  R2UR UR13, R2 ;  /* 0x00000000020d72ca */ /* 0x000fe200000e0000 */
[----:B------:R-:W-:Y:S01]  /*17b0*/  VOTEU.ANY UP0, P2 ;  /* 0x0000000000ff7886 */ /* 0x000fe20001000100 */
[----:B------:R-:W1:Y:S01]  /*17c0*/  LDC.64 R2, c[0x0][0x4d0] ;  /* 0x00013400ff027b82 */ /* 0x000e620000000a00 */
[----:B---3--:R-:W-:Y:S02]  /*17d0*/  R2UR UR8, R4 ;  /* 0x00000000040872ca */ /* 0x008fe400000e0000 */
[----:B------:R-:W-:Y:S02]  /*17e0*/  R2UR UR9, R12 ;  /* 0x000000000c0972ca */ /* 0x000fe400000e0000 */
[----:B------:R-:W-:-:S06]  /*17f0*/  R2UR UR6, R5 ;  /* 0x00000000050672ca */ /* 0x000fcc00000e0000 */
[----:B------:R-:W-:Y:S01]  /*1800*/  USEL UR13, UR4, UR13, !UP0 ;  /* 0x0000000d040d7287 */ /* 0x000fe2000c000000 */
[----:B------:R-:W3:Y:S05]  /*1810*/  LDCU.64 UR4, c[0x0][0x4d8] ;  /* 0x00009b00ff0477ac */ /* 0x000eea0008000a00 */
[----:B------:R-:W-:-:S04]  /*1820*/  IMAD R9, RZ, RZ, -UR13 ;  /* 0x8000000dff097e24 */ /* 0x000fc8000f8e02ff */
[----:B------:R-:W-:Y:S01]  /*1830*/  IMAD R9, R7, R9, R6 ;  /* 0x0000000907097224 */ /* 0x000fe200078e0206 */
[----:B-1----:R-:W-:-:S04]  /*1840*/  R2UR UR11, R2 ;  /* 0x00000000020b72ca */ /* 0x002fc800000e0000 */
[----:B------:R-:W-:Y:S02]  /*1850*/  R2UR UR7, R9 ;  /* 0x00000000090772ca */ /* 0x000fe400000e0000 */
[----:B------:R-:W-:-:S07]  /*1860*/  R2UR UR12, R3 ;  /* 0x00000000030c72ca */ /* 0x000fce00000e0000 */
[----:B------:R-:W-:-:S06]  /*1870*/  UIMAD UR11, UR9, UR8, UR11 ;  /* 0x00000008090b72a4 */ /* 0x000fcc000f8e020b */
[----:B--23--:R-:W-:-:S12]  /*1880*/  UIMAD UR12, UR7, UR6, UR12 ;  /* 0x00000006070c72a4 */ /* 0x00cfd8000f8e020c */
.L_x_23:
[----:B------:R-:W-:Y:S01]  /*1890*/  @!P0 MOV R3, 0x4000 ;  /* 0x0000400000038802 */ /* 0x000fe20000000f00 */
[----:B------:R-:W-:Y:S01]  /*18a0*/  ULEA UR9, UR18, UR22, 0x3 ;  /* 0x0000001612097291 */ /* 0x000fe2000f8e18ff */
[----:B----4-:R-:W-:Y:S11]  /*18b0*/  @P3 BRA `(.L_x_19) ;  /* 0x0000000000103947 */ /* 0x010ff60003800000 */
[----:B------:R-:W-:Y:S04]  /*18c0*/  MOV R2, UR33 ;  /* 0x0000002100027c02 */ /* 0x000fe80008000f00 */
[----:B------:R-:W-:Y:S04]  /*18d0*/  SHF.L.U32 R5, R2, 0x1f, RZ ;  /* 0x0000001f02057819 */ /* 0x000fe800000006ff */
[----:B------:R-:W1:Y:S02]  /*18e0*/  SYNCS.PHASECHK.TRANS64.TRYWAIT P2, [UR9+0x68], R5 ;  /* 0x00006805ff0075a7 */ /* 0x000e640008041109 */
[----:B-1----:R-:W-:Y:S05]  /*18f0*/  @!P2 BRA `(.L_x_20) ;  /* 0x0000005c0038a947 */ /* 0x002fea0003800000 */
.L_x_19:
[----:B------:R2:W-:Y:S01]  /*1900*/  @!P0 SYNCS.ARRIVE.TRANS64 RZ, [UR9], R3 ;  /* 0x00000003ffff89a7 */ /* 0x0005e20008000009 */
[----:B------:R-:W-:Y:S04]  /*1910*/  BSSY.RECONVERGENT B0, `(.L_x_21) ;  /* 0x0000003000007945 */ /* 0x000fe80003800200 */
[----:B------:R-:W-:Y:S05]  /*1920*/  @P5 BRA `(.L_x_22) ;  /* 0x0000000000045947 */ /* 0x000fea0003800000 */
[----:B------:R-:W-:Y:S05]  /*1930*/  BPT.TRAP 0x1 ;  /* 0x000000040000795c */ /* 0x000fea0000300000 */
.L_x_22:
[----:B------:R-:W-:Y:S05]  /*1940*/  BSYNC.RECONVERGENT B0 ;  /* 0x0000000000007941 */ /* 0x000fea0003800200 */
.L_x_21:
[----:B------:R-:W-:Y:S02]  /*1950*/  UIADD3 UR32, UPT, UPT, UR18, 0x1, URZ ;  /* 0x0000000112207890 */ /* 0x000fe4000fffe0ff */
[----:B------:R-:W-:Y:S02]  /*1960*/  UIMAD UR7, UR28, UR14, UR4 ;  /* 0x0000000e1c0772a4 */ /* 0x000fe4000f8e0204 */
[----:B------:R-:W-:Y:S02]  /*1970*/  UISETP.NE.AND UP0, UPT, UR32, 0xd, UPT ;  /* 0x0000000d2000788c */ /* 0x000fe4000bf05270 */
[----:B------:R-:W-:Y:S02]  /*1980*/  UIMAD UR6, UR29, UR15, UR5 ;  /* 0x0000000f1d0672a4 */ /* 0x000fe4000f8e0205 */
[----:B------:R-:W-:Y:S02]  /*1990*/  USEL UR8, URZ, 0x1, UP0 ;  /* 0x00000001ff087887 */ /* 0x000fe40008000000 */
[----:B------:R-:W-:Y:S02]  /*19a0*/  USEL UR32, UR32, URZ, UP0 ;  /* 0x000000ff20207287 */ /* 0x000fe40008000000 */
[----:B------:R-:W-:Y:S02]  /*19b0*/  ULOP3.LUT UR33, UR33, UR8, URZ, 0x3c, !UPT ;  /* 0x0000000821217292 */ /* 0x000fe4000f8e3cff */
[----:B------:R-:W-:Y:S02]  /*19c0*/  ULEA UR8, UR32, UR22, 0x3 ;  /* 0x0000001620087291 */ /* 0x000fe4000f8e18ff */
[----:B------:R-:W-:Y:S02]  /*19d0*/  ULEA UR21, UR18, UR22, 0xd ;  /* 0x0000001612157291 */ /* 0x000fe4000f8e68ff */
[----:B------:R-:W-:Y:S01]  /*19e0*/  UIADD3 UR44, UP1, UPT, UR36, 0x80, URZ ;  /* 0x00000080242c7890 */ /* 0x000fe2000ff3e0ff */
[----:B-1----:R-:W-:Y:S01]  /*19f0*/  MOV R2, UR33 ;  /* 0x0000002100027c02 */ /* 0x002fe20008000f00 */
[----:B------:R-:W-:Y:S02]  /*1a00*/  UPRMT UR42, UR7, 0x40, UR6 ;  /* 0x00000040072a7896 */ /* 0x000fe40008000006 */
[----:B------:R-:W-:Y:S01]  /*1a10*/  UIADD3 UR24, UPT, UPT, UR21, 0x1d400, URZ ;  /* 0x0001d40015187890 */ /* 0x000fe2000fffe0ff */
[----:B--2---:R-:W-:Y:S01]  /*1a20*/  SHF.L.U32 R3, R2, 0x1f, RZ ;  /* 0x0000001f02037819 */ /* 0x004fe200000006ff */
[----:B------:R-:W-:Y:S02]  /*1a30*/  USHF.L.U32 UR10, UR30, 0x6, URZ ;  /* 0x000000061e0a7899 */ /* 0x000fe400080006ff */
[----:B------:R-:W-:Y:S01]  /*1a40*/  UIADD3.X UR45, UPT, UPT, URZ, UR37, URZ, UP1, !UPT ;  /* 0x00000025ff2d7290 */ /* 0x000fe20008ffe4ff */
[----:B------:R3:W4:Y:S01]  /*1a50*/  SYNCS.PHASECHK.TRANS64.TRYWAIT P3, [UR8+0x68], R3 ;  /* 0x00006803ff0075a7 */ /* 0x0007220008061108 */
[----:B------:R-:W-:Y:S02]  /*1a60*/  UIADD3 UR8, UPT, UPT, UR21, 0x3400, URZ ;  /* 0x0000340015087890 */ /* 0x000fe4000fffe0ff */
[----:B------:R-:W-:Y:S02]  /*1a70*/  UPRMT UR21, UR42, 0x5410, URZ ;  /* 0x000054102a157896 */ /* 0x000fe400080000ff */
[----:B------:R-:W-:Y:S02]  /*1a80*/  UIADD3 UR40, UP0, UPT, UR36, 0x180, URZ ;  /* 0x0000018024287890 */ /* 0x000fe4000ff1e0ff */
[----:B------:R-:W-:Y:S02]  /*1a90*/  UIADD3 UR19, UPT, UPT, UR28, 0x1, URZ ;  /* 0x000000011c137890 */ /* 0x000fe4000fffe0ff */
[----:B------:R-:W-:Y:S02]  /*1aa0*/  UIADD3.X UR41, UPT, UPT, URZ, UR37, URZ, UP0, !UPT ;  /* 0x00000025ff297290 */ /* 0x000fe400087fe4ff */
[----:B------:R-:W-:Y:S01]  /*1ab0*/  UISETP.NE.AND UP2, UPT, UR19, UR17, UPT ;  /* 0x000000111300728c */ /* 0x000fe2000bf45270 */
[----:B------:R-:W-:Y:S01]  /*1ac0*/  UTMALDG.4D.IM2COL [UR8], [UR44], UR21 ;  /* 0x000000082c0073b4 */ /* 0x000fe20008058015 */
[----:B------:R-:W-:Y:S02]  /*1ad0*/  UIADD3 UR18, UPT, UPT, UR29, 0x1, URZ ;  /* 0x000000011d127890 */ /* 0x000fe4000fffe0ff */
[----:B------:R-:W-:Y:S02]  /*1ae0*/  UIADD3 UR20, UPT, UPT, UR20, 0x1, URZ ;  /* 0x0000000114147890 */ /* 0x000fe4000fffe0ff */
[----:B------:R-:W-:Y:S01]  /*1af0*/  UIADD3 UR42, UPT, UPT, UR30, 0x1, URZ ;  /* 0x000000011e2a7890 */ /* 0x000fe2000fffe0ff */
[----:B------:R-:W-:Y:S01]  /*1b00*/  UMOV UR38, 0x0 ;  /* 0x0000000000267882 */ /* 0x000fe20000000000 */
[----:B------:R-:W-:Y:S01]  /*1b10*/  UMOV UR39, 0x10000000 ;  /* 0x1000000000277882 */ /* 0x000fe20000000000 */
[----:B------:R-:W-:Y:S02]  /*1b20*/  UMOV UR25, UR9 ;  /* 0x0000000900197c82 */ /* 0x000fe40008000000 */
[----:B------:R-:W-:Y:S01]  /*1b30*/  @UP2 UIADD3 UR18, UPT, UPT, UR29, URZ, URZ ;  /* 0x000000ff1d122290 */ /* 0x000fe2000fffe0ff */
[----:B------:R-:W-:Y:S03]  /*1b40*/  UMOV UR27, UR10 ;  /* 0x0000000a001b7c82 */ /* 0x000fe60008000000 */
[----:B------:R-:W-:Y:S01]  /*1b50*/  UISETP.NE.AND UP0, UPT, UR18, UR16, UPT ;  /* 0x000000101200728c */ /* 0x000fe2000bf05270 */
[----:B------:R1:W-:Y:S10]  /*1b60*/  UTMALDG.4D [UR24], [UR40], desc[UR38] ;  /* 0x00002618280075b4 */ /* 0x0003f40008019000 */
[----:B------:R-:W-:Y:S07]  /*1b70*/  @UP0 UIADD3 UR42, UPT, UPT, UR30, URZ, URZ ;  /* 0x000000ff1e2a0290 */ /* 0x000fee000fffe0ff */
[----:B------:R-:W-:Y:S01]  /*1b80*/  UMOV UR30, UR42 ;  /* 0x0000002a001e7c82 */ /* 0x000fe20008000000 */
[----:B-1----:R-:W-:Y:S02]  /*1b90*/  USEL UR29, UR18, URZ, UP0 ;  /* 0x000000ff121d7287 */ /* 0x002fe40008000000 */
[----:B------:R-:W-:Y:S02]  /*1ba0*/  UISETP.NE.AND UP0, UPT, UR20, UR31, UPT ;  /* 0x0000001f1400728c */ /* 0x000fe4000bf05270 */
[----:B------:R-:W-:Y:S01]  /*1bb0*/  USEL UR28, UR19, URZ, UP2 ;  /* 0x000000ff131c7287 */ /* 0x000fe20009000000 */
[----:B------:R-:W-:Y:S06]  /*1bc0*/  UMOV UR18, UR32 ;  /* 0x0000002000127c82 */ /* 0x000fec0008000000 */
[----:B---3--:R-:W-:Y:S05]  /*1bd0*/  BRA.U UP0, `(.L_x_23) ;  /* 0xfffffffd002c7547 */ /* 0x008fea000b83ffff */
.L_x_18:
[----:B------:R-:W-:Y:S01]  /*1be0*/  ULEA UR4, UR32, UR22, 0x3 ;  /* 0x0000001620047291 */ /* 0x000fe2000f8e18ff */
[----:B-1----:R-:W-:Y:S01]  /*1bf0*/  MOV R2, UR33 ;  /* 0x0000002100027c02 */ /* 0x002fe20008000f00 */
[----:B------:R-:W-:Y:S01]  /*1c00*/  @!P1 SYNCS.ARRIVE.TRANS64.A1T0 RZ, [UR22+0x108], RZ ;  /* 0x000108ffffff99a7 */ /* 0x000fe20008100016 */
[----:B------:R-:W-:Y:S02]  /*1c10*/  UISETP.GE.AND UP0, UPT, UR34, 0x1, UPT ;  /* 0x000000012200788c */ /* 0x000fe4000bf06270 */
[----:B------:R-:W-:-:S04]  /*1c20*/  SHF.L.U32 R2, R2, 0x1f, RZ ;  /* 0x0000001f02027819 */ /* 0x000fc800000006ff */
[----:B------:R1:W3:Y:S03]  /*1c30*/  SYNCS.PHASECHK.TRANS64.TRYWAIT P2, [UR4+0x68], R2 ;  /* 0x00006802ff0075a7 */ /* 0x0002e60008041104 */
[----:B------:R-:W-:Y:S05]  /*1c40*/  BRA.U !UP0, `(.L_x_24) ;  /* 0x0000000508707547 */ /* 0x000fea000b800000 */
[----:B------:R-:W4:Y:S01]  /*1c50*/  LDC.64 R8, c[0x0][0x480] ;  /* 0x00012000ff087b82 */ /* 0x000f220000000a00 */
[----:B------:R-:W2:Y:S01]  /*1c60*/  LDCU UR25, c[0x0][0x390] ;  /* 0x00007200ff1977ac */ /* 0x000ea20008000800 */
[----:B------:R-:W2:Y:S06]  /*1c70*/  LDCU UR27, c[0x0][0x38c] ;  /* 0x00007180ff1b77ac */ /* 0x000eac0008000800 */
[----:B------:R-:W4:Y:S01]  /*1c80*/  LDC.64 R6, c[0x0][0x488] ;  /* 0x00012200ff067b82 */ /* 0x000f220000000a00 */
[----:B------:R-:W2:Y:S01]  /*1c90*/  LDCU.64 UR14, c[0x0][0x4b8] ;  /* 0x00009700ff0e77ac */ /* 0x000ea20008000a00 */
[----:B------:R-:W-:Y:S01]  /*1ca0*/  UIADD3 UR31, UPT, UPT, UR34, UR31, URZ ;  /* 0x0000001f221f7290 */ /* 0x000fe2000fffe0ff */
[----:B------:R-:W-:-:S05]  /*1cb0*/  UMOV UR40, UR34 ;  /* 0x0000002200287c82 */ /* 0x000fca0008000000 */
[----:B-1----:R-:W1:Y:S01]  /*1cc0*/  LDC.64 R2, c[0x0][0x490] ;  /* 0x00012400ff027b82 */ /* 0x002e620000000a00 */
[----:B------:R-:W-:Y:S01]  /*1cd0*/  UMOV UR38, UR32 ;  /* 0x0000002000267c82 */ /* 0x000fe20008000000 */
[----:B----4-:R-:W-:Y:S01]  /*1ce0*/  IMAD.HI.U32 R9, R45, R9, RZ ;  /* 0x000000092d097227 */ /* 0x010fe200078e00ff */
[----:B------:R-:W-:-:S05]  /*1cf0*/  ISETP.NE.AND P1, PT, R8, 0x1, PT ;  /* 0x000000010800780c */ /* 0x000fca0003f25270 */
[----:B------:R-:W4:Y:S01]  /*1d00*/  LDC.64 R4, c[0x0][0x4b0] ;  /* 0x00012c00ff047b82 */ /* 0x000f220000000a00 */
[----:B------:R-:W-:-:S04]  /*1d10*/  SHF.R.U32.HI R6, RZ, R6, R9 ;  /* 0x00000006ff067219 */ /* 0x000fc80000011609 */
        /* <DEDUP_REMOVED lines=10> */
[----:B----4-:R-:W-:Y:S02]  /*1dc0*/  R2UR UR8, R4 ;  /* 0x00000000040872ca */ /* 0x010fe400000e0000 */
[----:B------:R-:W-:Y:S02]  /*1dd0*/  R2UR UR9, R9 ;  /* 0x00000000090972ca */ /* 0x000fe400000e0000 */
[----:B------:R-:W-:-:S06]  /*1de0*/  R2UR UR6, R5 ;  /* 0x00000000050672ca */ /* 0x000fcc00000e0000 */
[----:B------:R-:W-:Y:S01]  /*1df0*/  USEL UR21, UR4, UR21, !UP0 ;  /* 0x0000001504157287 */ /* 0x000fe2000c000000 */
[----:B------:R-:W4:Y:S05]  /*1e00*/  LDCU.64 UR4, c[0x0][0x4d8] ;  /* 0x00009b00ff0477ac */ /* 0x000f2a0008000a00 */
[----:B------:R-:W-:-:S04]  /*1e10*/  IMAD R12, RZ, RZ, -UR21 ;  /* 0x80000015ff0c7e24 */ /* 0x000fc8000f8e02ff */
[----:B------:R-:W-:Y:S01]  /*1e20*/  IMAD R12, R7, R12, R6 ;  /* 0x0000000c070c7224 */ /* 0x000fe200078e0206 */
[----:B-1----:R-:W-:-:S04]  /*1e30*/  R2UR UR19, R2 ;  /* 0x00000000021372ca */ /* 0x002fc800000e0000 */
[----:B------:R-:W-:Y:S02]  /*1e40*/  R2UR UR7, R12 ;  /* 0x000000000c0772ca */ /* 0x000fe400000e0000 */
[----:B------:R-:W-:-:S07]  /*1e50*/  R2UR UR20, R3 ;  /* 0x00000000031472ca */ /* 0x000fce00000e0000 */
[----:B------:R-:W-:-:S06]  /*1e60*/  UIMAD UR19, UR9, UR8, UR19 ;  /* 0x00000008091372a4 */ /* 0x000fcc000f8e0213 */
[----:B--2-4-:R-:W-:-:S12]  /*1e70*/  UIMAD UR20, UR7, UR6, UR20 ;  /* 0x00000006071472a4 */ /* 0x014fd8000f8e0214 */
.L_x_29:
[----:B------:R-:W-:Y:S01]  /*1e80*/  @!P0 MOV R3, 0x4000 ;  /* 0x0000400000038802 */ /* 0x000fe20000000f00 */
[----:B------:R-:W-:Y:S01]  /*1e90*/  ULEA UR17, UR38, UR22, 0x3 ;  /* 0x0000001626117291 */ /* 0x000fe2000f8e18ff */
[----:B--23--:R-:W-:Y:S11]  /*1ea0*/  @P2 BRA `(.L_x_25) ;  /* 0x0000000000102947 */ /* 0x00cff60003800000 */
[----:B------:R-:W-:Y:S04]  /*1eb0*/  MOV R2, UR33 ;  /* 0x0000002100027c02 */ /* 0x000fe80008000f00 */
[----:B------:R-:W-:Y:S04]  /*1ec0*/  SHF.L.U32 R5, R2, 0x1f, RZ ;  /* 0x0000001f02057819 */ /* 0x000fe800000006ff */
[----:B------:R-:W1:Y:S02]  /*1ed0*/  SYNCS.PHASECHK.TRANS64.TRYWAIT P1, [UR17+0x68], R5 ;  /* 0x00006805ff0075a7 */ /* 0x000e640008021111 */
[----:B-1----:R-:W-:Y:S05]  /*1ee0*/  @!P1 BRA `(.L_x_26) ;  /* 0x0000005400d49947 */ /* 0x002fea0003800000 */
.L_x_25:
[----:B------:R2:W-:Y:S01]  /*1ef0*/  @!P0 SYNCS.ARRIVE.TRANS64 RZ, [UR17], R3 ;  /* 0x00000003ffff89a7 */ /* 0x0005e20008000011 */
[----:B------:R-:W-:Y:S04]  /*1f00*/  BSSY.RECONVERGENT B0, `(.L_x_27) ;  /* 0x0000003000007945 */ /* 0x000fe80003800200 */
[----:B------:R-:W-:Y:S05]  /*1f10*/  @P5 BRA `(.L_x_28) ;  /* 0x0000000000045947 */ /* 0x000fea0003800000 */
[----:B------:R-:W-:Y:S05]  /*1f20*/  BPT.TRAP 0x1 ;  /* 0x000000040000795c */ /* 0x000fea0000300000 */
.L_x_28:
[----:B------:R-:W-:Y:S05]  /*1f30*/  BSYNC.RECONVERGENT B0 ;  /* 0x0000000000007941 */ /* 0x000fea0003800200 */
.L_x_27:
        /* <DEDUP_REMOVED lines=8> */
[----:B------:R-:W-:Y:S02]  /*1fc0*/  UIADD3 UR39, UPT, UPT, UR28, 0x1, URZ ;  /* 0x000000011c277890 */ /* 0x000fe4000fffe0ff */
[----:B------:R-:W-:Y:S01]  /*1fd0*/  UIADD3 UR46, UP1, UPT, UR36, 0x80, URZ ;  /* 0x00000080242e7890 */ /* 0x000fe2000ff3e0ff */
[----:B-1----:R-:W-:Y:S01]  /*1fe0*/  MOV R2, UR33 ;  /* 0x0000002100027c02 */ /* 0x002fe20008000f00 */
[----:B------:R-:W-:Y:S02]  /*1ff0*/  UPRMT UR41, UR6, 0x40, UR7 ;  /* 0x0000004006297896 */ /* 0x000fe40008000007 */
[----:B------:R-:W-:Y:S01]  /*2000*/  UISETP.NE.AND UP2, UPT, UR39, UR27, UPT ;  /* 0x0000001b2700728c */ /* 0x000fe2000bf45270 */
[----:B--2---:R-:W-:Y:S01]  /*2010*/  SHF.L.U32 R3, R2, 0x1f, RZ ;  /* 0x0000001f02037819 */ /* 0x004fe200000006ff */
[----:B------:R-:W-:Y:S02]  /*2020*/  USHF.L.U32 UR18, UR30, 0x6, URZ ;  /* 0x000000061e127899 */ /* 0x000fe400080006ff */
[----:B------:R-:W-:Y:S01]  /*2030*/  UIADD3.X UR47, UPT, UPT, URZ, UR37, URZ, UP1, !UPT ;  /* 0x00000025ff2f7290 */ /* 0x000fe20008ffe4ff */
[----:B------:R1:W2:Y:S01]  /*2040*/  SYNCS.PHASECHK.TRANS64.TRYWAIT P2, [UR8+0x68], R3 ;  /* 0x00006803ff0075a7 */ /* 0x0002a20008041108 */
[----:B------:R-:W-:Y:S02]  /*2050*/  ULEA UR8, UR38, UR22, 0xd ;  /* 0x0000001626087291 */ /* 0x000fe4000f8e68ff */
[----:B------:R-:W-:Y:S02]  /*2060*/  UPRMT UR48, UR41, 0x5410, URZ ;  /* 0x0000541029307896 */ /* 0x000fe400080000ff */
[----:B------:R-:W-:Y:S02]  /*2070*/  UIADD3 UR16, UPT, UPT, UR8, 0x3400, URZ ;  /* 0x0000340008107890 */ /* 0x000fe4000fffe0ff */
[----:B------:R-:W-:Y:S02]  /*2080*/  UIADD3 UR44, UP0, UPT, UR36, 0x180, URZ ;  /* 0x00000180242c7890 */ /* 0x000fe4000ff1e0ff */
[----:B------:R-:W-:Y:S02]  /*2090*/  UIADD3 UR8, UPT, UPT, UR8, 0x1d400, URZ ;  /* 0x0001d40008087890 */ /* 0x000fe4000fffe0ff */
[----:B------:R-:W-:Y:S02]  /*20a0*/  UIADD3.X UR45, UPT, UPT, URZ, UR37, URZ, UP0, !UPT ;  /* 0x00000025ff2d7290 */ /* 0x000fe400087fe4ff */
[----:B------:R-:W-:Y:S01]  /*20b0*/  UIADD3 UR38, UPT, UPT, UR29, 0x1, URZ ;  /* 0x000000011d267890 */ /* 0x000fe2000fffe0ff */
[----:B------:R1:W-:Y:S01]  /*20c0*/  UTMALDG.4D.IM2COL [UR16], [UR46], UR48 ;  /* 0x000000102e0073b4 */ /* 0x0003e20008058030 */
[----:B------:R-:W-:Y:S02]  /*20d0*/  @UP2 UIADD3 UR38, UPT, UPT, UR29, URZ, URZ ;  /* 0x000000ff1d262290 */ /* 0x000fe4000fffe0ff */
[----:B------:R-:W-:Y:S02]  /*20e0*/  UIADD3 UR41, UPT, UPT, UR30, 0x1, URZ ;  /* 0x000000011e297890 */ /* 0x000fe4000fffe0ff */
[----:B------:R-:W-:Y:S02]  /*20f0*/  UISETP.NE.AND UP0, UPT, UR38, UR25, UPT ;  /* 0x000000192600728c */ /* 0x000fe4000bf05270 */
[----:B------:R-:W-:Y:S01]  /*2100*/  UIADD3 UR49, UPT, UPT, UR40, -0x1, URZ ;  /* 0xffffffff28317890 */ /* 0x000fe2000fffe0ff */
[----:B------:R-:W-:Y:S01]  /*2110*/  UMOV UR42, 0x0 ;  /* 0x00000000002a7882 */ /* 0x000fe20000000000 */
[----:B------:R-:W-:Y:S01]  /*2120*/  UMOV UR43, 0x10000000 ;  /* 0x10000000002b7882 */ /* 0x000fe20000000000 */
[----:B------:R-:W-:Y:S01]  /*2130*/  UMOV UR10, UR26 ;  /* 0x0000001a000a7c82 */ /* 0x000fe20008000000 */
[----:B------:R-:W-:Y:S01]  /*2140*/  UMOV UR12, UR28 ;  /* 0x0000001c000c7c82 */ /* 0x000fe20008000000 */
[----:B------:R-:W-:Y:S01]  /*2150*/  USEL UR28, UR39, URZ, UP2 ;  /* 0x000000ff271c7287 */ /* 0x000fe20009000000 */
[----:B------:R-:W-:Y:S03]  /*2160*/  UMOV UR13, UR29 ;  /* 0x0000001d000d7c82 */ /* 0x000fe60008000000 */
[----:B------:R-:W-:Y:S02]  /*2170*/  @UP0 UIADD3 UR41, UPT, UPT, UR30, URZ, URZ ;  /* 0x000000ff1e290290 */ /* 0x000fe4000fffe0ff */
[----:B------:R-:W-:Y:S01]  /*2180*/  USEL UR29, UR38, URZ, UP0 ;  /* 0x000000ff261d7287 */ /* 0x000fe20008000000 */
[----:B------:R-:W-:Y:S01]  /*2190*/  UMOV UR9, UR17 ;  /* 0x0000001100097c82 */ /* 0x000fe20008000000 */
[----:B------:R-:W-:Y:S01]  /*21a0*/  UMOV UR11, UR18 ;  /* 0x00000012000b7c82 */ /* 0x000fe20008000000 */
[----:B------:R-:W-:Y:S01]  /*21b0*/  UISETP.GT.U32.AND UP0, UPT, UR40, 0x1, UPT ;  /* 0x000000012800788c */ /* 0x000fe2000bf04070 */
[----:B------:R1:W-:Y:S01]  /*21c0*/  UTMALDG.4D [UR8], [UR44], desc[UR42] ;  /* 0x00002a082c0075b4 */ /* 0x0003e20008019000 */
[----:B------:R-:W-:Y:S01]  /*21d0*/  UMOV UR38, UR32 ;  /* 0x0000002000267c82 */ /* 0x000fe20008000000 */
[----:B------:R-:W-:Y:S01]  /*21e0*/  UMOV UR40, UR49 ;  /* 0x0000003100287c82 */ /* 0x000fe20008000000 */
[----:B------:R-:W-:Y:S05]  /*21f0*/  UMOV UR30, UR41 ;  /* 0x00000029001e7c82 */ /* 0x000fea0008000000 */
[----:B-1----:R-:W-:Y:S05]  /*2200*/  BRA.U UP0, `(.L_x_29) ;  /* 0xfffffffd001c7547 */ /* 0x002fea000b83ffff */
.L_x_24:
[----:B------:R-:W-:Y:S01]  /*2210*/  SHF.L.U32 R3, R10, 0x1f, RZ ;  /* 0x0000001f0a037819 */ /* 0x000fe200000006ff */
[----:B------:R-:W-:-:S03]  /*2220*/  NOP ;  /* 0x0000000000007918 */ /* 0x000fc60000000000 */
[----:B------:R-:W4:Y:S02]  /*2230*/  SYNCS.PHASECHK.TRANS64.TRYWAIT P1, [UR22+0x110], R3 ;  /* 0x00011003ff0075a7 */ /* 0x000f240008021116 */
[----:B----4-:R-:W-:Y:S05]  /*2240*/  @!P1 BRA `(.L_x_30) ;  /* 0x0000005400149947 */ /* 0x010fea0003800000 */
.L_x_120:
[----:B------:R-:W4:Y:S01]  /*2250*/  LDS.128 R4, [UR22+0x150] ;  /* 0x00015016ff047984 */ /* 0x000f220008000c00 */
[----:B------:R-:W-:Y:S01]  /*2260*/  UIADD3 UR4, UPT, UPT, UR22, 0x118, URZ ;  /* 0x0000011816047890 */ /* 0x000fe2000fffe0ff */
[----:B------:R-:W-:Y:S01]  /*2270*/  ISETP.GE.AND P1, PT, R26, 0x1, PT ;  /* 0x000000011a00780c */ /* 0x000fe20003f26270 */
[----:B------:R-:W-:Y:S01]  /*2280*/  @!PT LDS RZ, [RZ] ;  /* 0x00000000fffff984 */ /* 0x000fe20000000800 */
[----:B------:R-:W-:Y:S01]  /*2290*/  @!PT LDS RZ, [RZ] ;  /* 0x00000000fffff984 */ /* 0x000fe20000000800 */
[----:B------:R-:W-:Y:S01]  /*22a0*/  @!PT LDS RZ, [RZ] ;  /* 0x00000000fffff984 */ /* 0x000fe20000000800 */
[----:B------:R-:W-:Y:S01]  /*22b0*/  @!PT LDS RZ, [RZ] ;  /* 0x00000000fffff984 */ /* 0x000fe20000000800 */
[----:B------:R1:W-:Y:S06]  /*22c0*/  MEMBAR.ALL.CTA ;  /* 0x0000000000007992 */ /* 0x0003ec0000008000 */
[----:B-1----:R-:W1:Y:S01]  /*22d0*/  FENCE.VIEW.ASYNC.S ;  /* 0x00000000000073c6 */ /* 0x002e620000000000 */
[----:B------:R-:W-:-:S09]  /*22e0*/  UPRMT UR4, URZ, 0x654, UR4 ;  /* 0x00000654ff047896 */ /* 0x000fd20008000004 */
[----:B-1----:R-:W-:Y:S01]  /*22f0*/  SYNCS.ARRIVE.TRANS64.RED.A1T0 RZ, [UR4], RZ ;  /* 0x000000ffffff79a7 */ /* 0x002fe20008100404 */
[----:B----4-:R-:W-:-:S13]  /*2300*/  LOP3.LUT P4, RZ, R6, 0x1, RZ, 0xc0, !PT ;  /* 0x0000000106ff7812 */ /* 0x010fda000788c0ff */
[----:B------:R-:W-:Y:S02]  /*2310*/  @P4 MOV R15, R4 ;  /* 0x00000004000f4202 */ /* 0x000fe40000000f00 */
[----:B------:R-:W-:Y:S01]  /*2320*/  @P4 LOP3.LUT R13, R5, 0xffff, RZ, 0xc0, !PT ;  /* 0x0000ffff050d4812 */ /* 0x000fe200078ec0ff */
[----:B------:R-:W-:Y:S06]  /*2330*/  @!P1 BRA `(.L_x_31) ;  /* 0x0000000000b89947 */ /* 0x000fec0003800000 */
[----:B------:R-:W1:Y:S01]  /*2340*/  LDC.64 R4, c[0x0][0xb18] ;  /* 0x0002c600ff047b82 */ /* 0x000e620000000a00 */
[----:B--2---:R-:W-:-:S07]  /*2350*/  ISETP.NE.AND P3, PT, R26, 0x1, PT ;  /* 0x000000011a00780c */ /* 0x004fce0003f65270 */
[----:B------:R-:W2:Y:S08]  /*2360*/  LDC.64 R6, c[0x0][0xb10] ;  /* 0x0002c400ff067b82 */ /* 0x000eb00000000a00 */
[----:B------:R-:W4:Y:S08]  /*2370*/  LDC R8, c[0x0][0xb20] ;  /* 0x0002c800ff087b82 */ /* 0x000f300000000800 */
[----:B------:R-:W3:Y:S01]  /*2380*/  LDC R12, c[0x0][0xb0c] ;  /* 0x0002c300ff0c7b82 */ /* 0x000ee20000000800 */
[----:B-1----:R-:W-:Y:S01]  /*2390*/  IMAD.HI.U32 R9, R0, R5, RZ ;  /* 0x0000000500097227 */ /* 0x002fe200078e00ff */
[----:B------:R-:W-:-:S03]  /*23a0*/  ISETP.NE.AND P1, PT, R4, 0x1, PT ;  /* 0x000000010400780c */ /* 0x000fc60003f25270 */
[----:B------:R-:W-:-:S03]  /*23b0*/  IMAD.HI.U32 R5, R13, R5, RZ ;  /* 0x000000050d057227 */ /* 0x000fc600078e00ff */
[----:B------:R-:W1:Y:S01]  /*23c0*/  LDC.64 R2, c[0x0][0xb28] ;  /* 0x0002ca00ff027b82 */ /* 0x000e620000000a00 */
[----:B--2---:R-:W-:-:S04]  /*23d0*/  IMAD.HI.U32 R14, R11, R6, RZ ;  /* 0x000000060b0e7227 */ /* 0x004fc800078e00ff */
[----:B------:R-:W-:Y:S01]  /*23e0*/  IMAD.HI.U32 R16, R15, R6, RZ ;  /* 0x000000060f107227 */ /* 0x000fe200078e00ff */
[----:B------:R-:W-:Y:S02]  /*23f0*/  SHF.R.U32.HI R14, RZ, R7, R14 ;  /* 0x00000007ff0e7219 */ /* 0x000fe4000001160e */
[-C--:B----4-:R-:W-:Y:S02]  /*2400*/  SHF.R.U32.HI R9, RZ, R8.reuse, R9 ;  /* 0x00000008ff097219 */ /* 0x090fe40000011609 */
[----:B------:R-:W-:Y:S02]  /*2410*/  SHF.R.U32.HI R8, RZ, R8, R5 ;  /* 0x00000008ff087219 */ /* 0x000fe40000011605 */
[----:B------:R-:W-:Y:S02]  /*2420*/  SEL R9, R0, R9, !P1 ;  /* 0x0000000900097207 */ /* 0x000fe40004800000 */
[----:B------:R-:W-:Y:S02]  /*2430*/  SHF.R.U32.HI R16, RZ, R7, R16 ;  /* 0x00000007ff107219 */ /* 0x000fe40000011610 */
[----:B---3--:R-:W-:-:S02]  /*2440*/  ISETP.NE.AND P2, PT, R12, 0x1, PT ;  /* 0x000000010c00780c */ /* 0x008fc40003f45270 */
[----:B------:R-:W-:Y:S02]  /*2450*/  SEL R5, R13, R8, !P1 ;  /* 0x000000080d057207 */ /* 0x000fe40004800000 */
[----:B------:R-:W-:Y:S02]  /*2460*/  SEL R17, R11, R14, !P2 ;  /* 0x0000000e0b117207 */ /* 0x000fe40005000000 */
[----:B------:R-:W-:Y:S01]  /*2470*/  SEL R7, R15, R16, !P2 ;  /* 0x000000100f077207 */ /* 0x000fe20005000000 */
[----:B-1----:R-:W-:-:S04]  /*2480*/  IMAD.HI.U32 R14, R9, R2, RZ ;  /* 0x00000002090e7227 */ /* 0x002fc800078e00ff */
[----:B------:R-:W-:Y:S01]  /*2490*/  IMAD.HI.U32 R6, R17, R2, RZ ;  /* 0x0000000211067227 */ /* 0x000fe200078e00ff */
[----:B------:R-:W-:-:S04]  /*24a0*/  @P3 SHF.R.U32.HI R9, RZ, R3, R14 ;  /* 0x00000003ff093219 */ /* 0x000fc8000001160e */
        /* <DEDUP_REMOVED lines=8> */
[----:B------:R-:W-:-:S04]  /*2530*/  @!P1 IMAD.HI.U32 R8, R7, R2, RZ ;  /* 0x0000000207089227 */ /* 0x000fc800078e00ff */
[----:B------:R-:W-:Y:S01]  /*2540*/  IMAD.MOV R2, RZ, RZ, -R6 ;  /* 0x000000ffff027224 */ /* 0x000fe200078e0a06 */
[----:B------:R-:W-:-:S03]  /*2550*/  @!P1 SHF.R.U32.HI R8, RZ, R3, R8 ;  /* 0x00000003ff089219 */ /* 0x000fc60000011608 */
[----:B------:R-:W-:Y:S01]  /*2560*/  IMAD R2, R26, R2, R5 ;  /* 0x000000021a027224 */ /* 0x000fe200078e0205 */
[----:B------:R-:W-:Y:S02]  /*2570*/  @!P1 SEL R3, R7, R8, !P3 ;  /* 0x0000000807039207 */ /* 0x000fe40005800000 */
[----:B------:R-:W-:-:S03]  /*2580*/  IADD3 R8, PT, PT, -R5, RZ, RZ ;  /* 0x000000ff05087210 */ /* 0x000fc60007ffe1ff */
[--C-:B------:R-:W-:Y:S02]  /*2590*/  @!P1 IMAD.IADD R6, R6, 0x1, -R3.reuse ;  /* 0x0000000106069824 */ /* 0x100fe400078e0a03 */
[----:B------:R-:W-:Y:S01]  /*25a0*/  @!P1 IMAD R3, R2, R17, R3 ;  /* 0x0000001102039224 */ /* 0x000fe200078e0203 */
[----:B------:R-:W-:Y:S01]  /*25b0*/  IADD3 R2, PT, PT, -R7, RZ, RZ ;  /* 0x000000ff07027210 */ /* 0x000fe20007ffe1ff */
[----:B------:R-:W-:Y:S02]  /*25c0*/  @!P1 IMAD R5, R26, R6, R7 ;  /* 0x000000061a059224 */ /* 0x000fe400078e0207 */
[----:B------:R-:W-:Y:S02]  /*25d0*/  IMAD R8, R4, R8, R13 ;  /* 0x0000000804087224 */ /* 0x000fe400078e020d */
[----:B------:R-:W-:Y:S02]  /*25e0*/  @!P1 IMAD.MOV.U32 R7, RZ, RZ, R3 ;  /* 0x000000ffff079224 */ /* 0x000fe400078e0003 */
[----:B------:R-:W-:-:S02]  /*25f0*/  IMAD R2, R12, R2, R15 ;  /* 0x000000020c027224 */ /* 0x000fc400078e020f */
[----:B------:R-:W-:Y:S02]  /*2600*/  IMAD R13, R5, R4, R8 ;  /* 0x00000004050d7224 */ /* 0x000fe400078e0208 */
[----:B------:R-:W-:Y:S02]  /*2610*/  IMAD R15, R7, R12, R2 ;  /* 0x0000000c070f7224 */ /* 0x000fe400078e0202 */
.L_x_31:
[----:B------:R-:W1:Y:S02]  /*2620*/  LDCU UR4, c[0x0][0xb30] ;  /* 0x00016600ff0477ac */ /* 0x000e640008000800 */
[----:B-1----:R-:W-:-:S09]  /*2630*/  UISETP.NE.AND UP0, UPT, UR4, 0x1, UPT ;  /* 0x000000010400788c */ /* 0x002fd2000bf05270 */
[----:B------:R-:W-:Y:S05]  /*2640*/  BRA.U UP0, `(.L_x_32) ;  /* 0x0000000100407547 */ /* 0x000fea000b800000 */
[----:B------:R-:W1:Y:S08]  /*2650*/  LDC.64 R4, c[0x0][0xb10] ;  /* 0x0002c400ff047b82 */ /* 0x000e700000000a00 */
[----:B------:R-:W4:Y:S08]  /*2660*/  LDC.64 R2, c[0x0][0xb18] ;  /* 0x0002c600ff027b82 */ /* 0x000f300000000a00 */
[----:B------:R-:W2:Y:S08]  /*2670*/  LDC R6, c[0x0][0xb20] ;  /* 0x0002c800ff067b82 */ /* 0x000eb00000000800 */
[----:B------:R-:W3:Y:S01]  /*2680*/  LDC R8, c[0x0][0xb0c] ;  /* 0x0002c300ff087b82 */ /* 0x000ee20000000800 */
[----:B-1----:R-:W-:-:S05]  /*2690*/  IMAD.HI.U32 R4, R15, R4, RZ ;  /* 0x000000040f047227 */ /* 0x002fca00078e00ff */
[----:B------:R-:W-:Y:S01]  /*26a0*/  SHF.R.U32.HI R4, RZ, R5, R4 ;  /* 0x00000005ff047219 */ /* 0x000fe20000011604 */
[----:B----4-:R-:W-:Y:S01]  /*26b0*/  IMAD.HI.U32 R3, R13, R3, RZ ;  /* 0x000000030d037227 */ /* 0x010fe200078e00ff */
[----:B------:R-:W-:-:S04]  /*26c0*/  ISETP.NE.AND P1, PT, R2, 0x1, PT ;  /* 0x000000010200780c */ /* 0x000fc80003f25270 */
[----:B--2---:R-:W-:-:S04]  /*26d0*/  SHF.R.U32.HI R6, RZ, R6, R3 ;  /* 0x00000006ff067219 */ /* 0x004fc80000011603 */
[----:B------:R-:W-:Y:S02]  /*26e0*/  SEL R3, R13, R6, !P1 ;  /* 0x000000060d037207 */ /* 0x000fe40004800000 */
[----:B---3--:R-:W-:-:S04]  /*26f0*/  ISETP.NE.AND P2, PT, R8, 0x1, PT ;  /* 0x000000010800780c */ /* 0x008fc80003f45270 */
[----:B------:R-:W-:-:S05]  /*2700*/  SEL R4, R15, R4, !P2 ;  /* 0x000000040f047207 */ /* 0x000fca0005000000 */
[----:B------:R-:W-:Y:S02]  /*2710*/  IMAD.IADD R5, R3, 0x1, -R4 ;  /* 0x0000000103057824 */ /* 0x000fe400078e0a04 */
[----:B------:R-:W-:Y:S02]  /*2720*/  IMAD.IADD R3, R4, 0x1, -R3 ;  /* 0x0000000104037824 */ /* 0x000fe400078e0a03 */
[----:B------:R-:W-:Y:S02]  /*2730*/  IMAD R15, R5, R8, R15 ;  /* 0x00000008050f7224 */ /* 0x000fe400078e020f */
[----:B------:R-:W-:-:S07]  /*2740*/  IMAD R13, R3, R2, R13 ;  /* 0x00000002030d7224 */ /* 0x000fce00078e020d */
.L_x_32:
[----:B------:R-:W-:Y:S01]  /*2750*/  UMOV UR20, UR31 ;  /* 0x0000001f00147c82 */ /* 0x000fe20008000000 */
[----:B------:R-:W-:Y:S01]  /*2760*/  PLOP3.LUT P1, PT, PT, PT, PT, 0x80, 0x8 ;  /* 0x000000000008781c */ /* 0x000fe20003f2f070 */
[----:B------:R-:W-:Y:S01]  /*2770*/  IMAD.IADD R45, R15, 0x1, R64 ;  /* 0x000000010f2d7824 */ /* 0x000fe200078e0240 */
[----:B------:R-:W-:Y:S01]  /*2780*/  LOP3.LUT R10, R10, 0x1, RZ, 0x3c, !PT ;  /* 0x000000010a0a7812 */ /* 0x000fe200078e3cff */
[----:B------:R-:W-:Y:S01]  /*2790*/  IMAD.IADD R18, R13, 0x1, R62 ;  /* 0x000000010d127824 */ /* 0x000fe200078e023e */
[----:B------:R-:W-:Y:S09]  /*27a0*/  @P4 BRA `(.L_x_33) ;  /* 0xffffffec00684947 */ /* 0x000ff2000383ffff */
[----:B------:R-:W-:Y:S01]  /*27b0*/  UIADD3 UR22, UPT, UPT, UR22, 0x68, URZ ;  /* 0x0000006816167890 */ /* 0x000fe2000fffe0ff */
[----:B------:R-:W-:-:S03]  /*27c0*/  MOV R3, UR33 ;  /* 0x0000002100037c02 */ /* 0x000fc60008000f00 */
[----:B------:R-:W-:Y:S01]  /*27d0*/  ULEA UR4, UR32, UR22, 0x3 ;  /* 0x0000001620047291 */ /* 0x000fe2000f8e18ff */
[----:B------:R-:W-:-:S08]  /*27e0*/  SHF.L.U32 R3, R3, 0x1f, RZ ;  /* 0x0000001f03037819 */ /* 0x000fd000000006ff */
[----:B------:R-:W1:Y:S02]  /*27f0*/  SYNCS.PHASECHK.TRANS64.TRYWAIT P0, [UR4], R3 ;  /* 0x00000003ff0075a7 */ /* 0x000e640008001104 */
[----:B-1----:R-:W-:Y:S05]  /*2800*/  @!P0 BRA `(.L_x_34) ;  /* 0x0000004c00bc8947 */ /* 0x002fea0003800000 */
.L_x_122:
[----:B------:R-:W-:-:S04]  /*2810*/  UIADD3 UR6, UPT, UPT, UR32, 0x1, URZ ;  /* 0x0000000120067890 */ /* 0x000fc8000fffe0ff */
[----:B------:R-:W-:-:S04]  /*2820*/  UISETP.NE.AND UP0, UPT, UR6, 0xd, UPT ;  /* 0x0000000d0600788c */ /* 0x000fc8000bf05270 */
[----:B------:R-:W-:Y:S02]  /*2830*/  USEL UR5, URZ, 0x1, UP0 ;  /* 0x00000001ff057887 */ /* 0x000fe40008000000 */
[----:B------:R-:W-:Y:S02]  /*2840*/  USEL UR6, UR6, URZ, UP0 ;  /* 0x000000ff06067287 */ /* 0x000fe40008000000 */
[----:B------:R-:W-:Y:S02]  /*2850*/  ULOP3.LUT UR5, UR33, UR5, URZ, 0x3c, !UPT ;  /* 0x0000000521057292 */ /* 0x000fe4000f8e3cff */
[----:B------:R-:W-:-:S04]  /*2860*/  ULEA UR4, UR6, UR22, 0x3 ;  /* 0x0000001606047291 */ /* 0x000fc8000f8e18ff */
[----:B-1----:R-:W-:-:S04]  /*2870*/  MOV R3, UR5 ;  /* 0x0000000500037c02 */ /* 0x002fc80008000f00 */
[----:B------:R-:W-:-:S04]  /*2880*/  SHF.L.U32 R3, R3, 0x1f, RZ ;  /* 0x0000001f03037819 */ /* 0x000fc800000006ff */
[----:B------:R-:W1:Y:S02]  /*2890*/  SYNCS.PHASECHK.TRANS64.TRYWAIT P0, [UR4], R3 ;  /* 0x00000003ff0075a7 */ /* 0x000e640008001104 */
[----:B-1----:R-:W-:Y:S05]  /*28a0*/  @!P0 BRA `(.L_x_35) ;  /* 0x0000004c00ac8947 */ /* 0x002fea0003800000 */
.L_x_124:
        /* <DEDUP_REMOVED lines=10> */
.L_x_126:
        /* <DEDUP_REMOVED lines=10> */
.L_x_128:
        /* <DEDUP_REMOVED lines=10> */
.L_x_130:
        /* <DEDUP_REMOVED lines=10> */
.L_x_132:
        /* <DEDUP_REMOVED lines=10> */
.L_x_134:
        /* <DEDUP_REMOVED lines=10> */
.L_x_136:
        /* <DEDUP_REMOVED lines=10> */
.L_x_138:
        /* <DEDUP_REMOVED lines=10> */
.L_x_140:
        /* <DEDUP_REMOVED lines=10> */
.L_x_142:
        /* <DEDUP_REMOVED lines=10> */
.L_x_144:
[----:B------:R-:W-:-:S04]  /*2ef0*/  UIADD3 UR6, UPT, UPT, UR6, 0x1, URZ ;  /* 0x0000000106067890 */ /* 0x000fc8000fffe0ff */
[----:B------:R-:W-:-:S04]  /*2f00*/  UISETP.NE.AND UP0, UPT, UR6, 0xd, UPT ;  /* 0x0000000d0600788c */ /* 0x000fc8000bf05270 */
[----:B------:R-:W-:Y:S02]  /*2f10*/  USEL UR4, URZ, 0x1, UP0 ;  /* 0x00000001ff047887 */ /* 0x000fe40008000000 */
[----:B------:R-:W-:Y:S02]  /*2f20*/  USEL UR6, UR6, URZ, UP0 ;  /* 0x000000ff06067287 */ /* 0x000fe40008000000 */
[----:B------:R-:W-:Y:S02]  /*2f30*/  ULOP3.LUT UR4, UR5, UR4, URZ, 0x3c, !UPT ;  /* 0x0000000405047292 */ /* 0x000fe4000f8e3cff */
[----:B------:R-:W-:-:S04]  /*2f40*/  ULEA UR6, UR6, UR22, 0x3 ;  /* 0x0000001606067291 */ /* 0x000fc8000f8e18ff */
[----:B------:R-:W-:Y:S02]  /*2f50*/  IMAD.U32 R2, RZ, RZ, UR4 ;  /* 0x00000004ff027e24 */ /* 0x000fe4000f8e00ff */
[----:B-1----:R-:W-:-:S03]  /*2f60*/  MOV R0, UR6 ;  /* 0x0000000600007c02 */ /* 0x002fc60008000f00 */
[----:B------:R-:W-:-:S07]  /*2f70*/  SHF.L.U32 R3, R2, 0x1f, RZ ;  /* 0x0000001f02037819 */ /* 0x000fce00000006ff */
.L_x_46:
[----:B-1----:R1:W4:Y:S02]  /*2f80*/  SYNCS.PHASECHK.TRANS64.TRYWAIT P0, [R0+URZ], R3 ;  /* 0x00000003000075a7 */ /* 0x00232400080011ff */
[----:B----4-:R-:W-:Y:S05]  /*2f90*/  @!P0 NANOSLEEP.SYNCS 0x989680 ;  /* 0x009896800000895d */ /* 0x010fea0003900000 */
[----:B------:R-:W4:Y:S02]  /*2fa0*/  @!P0 SYNCS.PHASECHK.TRANS64 P0, [R0+URZ], R3 ;  /* 0x00000003000085a7 */ /* 0x000f2400080010ff */
[----:B----4-:R-:W-:Y:S05]  /*2fb0*/  @P0 EXIT ;  /* 0x000000000000094d */ /* 0x010fea0003800000 */
[----:B------:R-:W-:Y:S05]  /*2fc0*/  BRA `(.L_x_46) ;  /* 0xfffffffc00ec7947 */ /* 0x000fea000383ffff */
.L_x_17:
[----:B------:R-:W-:-:S04]  /*2fd0*/  UISETP.NE.AND UP0, UPT, UR45, URZ, UPT ;  /* 0x000000ff2d00728c */ /* 0x000fc8000bf05270 */
[----:B------:R-:W-:-:S09]  /*2fe0*/  UISETP.NE.OR UP0, UPT, UR6, 0x1, UP0 ;  /* 0x000000010600788c */ /* 0x000fd20008705670 */
[----:B------:R-:W-:Y:S05]  /*2ff0*/  BRA.U UP0, `(.L_x_47) ;  /* 0x0000000100b07547 */ /* 0x000fea000b800000 */
[----:B------:R-:W-:Y:S01]  /*3000*/  UMOV UR4, 0x400 ;  /* 0x0000040000047882 */ /* 0x000fe20000000000 */
[----:B------:R-:W-:Y:S01]  /*3010*/  HFMA2 R3, -RZ, RZ, 0, 5.9604644775390625e-08 ;  /* 0x00000001ff037431 */ /* 0x000fe200000001ff */
[----:B------:R-:W-:Y:S01]  /*3020*/  ULEA UR45, UR45, UR4, 0x18 ;  /* 0x000000042d2d7291 */ /* 0x000fe2000f8ec0ff */
[----:B------:R-:W-:Y:S01]  /*3030*/  ISETP.NE.AND P0, PT, R2, RZ, PT ;  /* 0x000000ff0200720c */ /* 0x000fe20003f05270 */
[----:B------:R-:W-:Y:S02]  /*3040*/  IMAD.MOV.U32 R8, RZ, RZ, RZ ;  /* 0x000000ffff087224 */ /* 0x000fe400078e00ff */
[----:B------:R-:W-:Y:S02]  /*3050*/  UIADD3 UR6, UPT, UPT, UR45, 0x118, URZ ;  /* 0x000001182d067890 */ /* 0x000fe4000fffe0ff */
[----:B------:R-:W-:Y:S02]  /*3060*/  UIADD3 UR7, UPT, UPT, UR45, 0x110, URZ ;  /* 0x000001102d077890 */ /* 0x000fe4000fffe0ff */
[----:B------:R-:W-:-:S12]  /*3070*/  UPRMT UR6, URZ, 0x654, UR6 ;  /* 0x00000654ff067896 */ /* 0x000fd80008000006 */
.L_x_50:
[----:B------:R-:W-:Y:S01]  /*3080*/  SHF.L.U32 R7, R3, 0x1f, RZ ;  /* 0x0000001f03077819 */ /* 0x000fe200000006ff */
[----:B------:R-:W-:Y:S02]  /*3090*/  IMAD.U32 R9, RZ, RZ, UR7 ;  /* 0x00000007ff097e24 */ /* 0x000fe4000f8e00ff */
[----:B------:R-:W-:Y:S01]  /*30a0*/  @!P0 IMAD.MOV.U32 R5, RZ, RZ, 0x10 ;  /* 0x00000010ff058424 */ /* 0x000fe200078e00ff */
[----:B------:R-:W1:Y:S02]  /*30b0*/  SYNCS.PHASECHK.TRANS64.TRYWAIT P1, [UR45+0x118], R7 ;  /* 0x00011807ff0075a7 */ /* 0x000e64000802112d */
[----:B------:R-:W-:-:S04]  /*30c0*/  PRMT R9, R2, 0x654, R9 ;  /* 0x0000065402097816 */ /* 0x000fc80000000009 */
[----:B------:R-:W-:Y:S01]  /*30d0*/  SEL R0, R9, R0, !P0 ;  /* 0x0000000009007207 */ /* 0x000fe20004000000 */
[----:B-1----:R-:W-:Y:S06]  /*30e0*/  @!P1 BRA `(.L_x_48) ;  /* 0x0000004800a49947 */ /* 0x002fec0003800000 */
.L_x_146:
[----:B------:R-:W-:Y:S01]  /*30f0*/  UIADD3 UR4, UPT, UPT, UR45, 0x150, URZ ;  /* 0x000001502d047890 */ /* 0x000fe2000fffe0ff */
[----:B------:R2:W-:Y:S01]  /*3100*/  @!P0 SYNCS.ARRIVE.TRANS64.RED RZ, [R0+URZ], R5 ;  /* 0x0000000500ff89a7 */ /* 0x0005e200080004ff */
[----:B------:R-:W-:Y:S01]  /*3110*/  UIADD3 UR5, UPT, UPT, UR45, 0x110, URZ ;  /* 0x000001102d057890 */ /* 0x000fe2000fffe0ff */
[----:B------:R-:W-:-:S08]  /*3120*/  LOP3.LUT R3, R3, 0x1, RZ, 0x3c, !PT ;  /* 0x0000000103037812 */ /* 0x000fd000078e3cff */
[----:B------:R-:W-:Y:S06]  /*3130*/  UGETNEXTWORKID.BROADCAST [UR4], [UR5] ;  /* 0x00000000040073ca */ /* 0x000fec0008000100 */
[----:B--2---:R-:W-:-:S04]  /*3140*/  SHF.L.U32 R5, R8, 0x1f, RZ ;  /* 0x0000001f08057819 */ /* 0x004fc800000006ff */
[----:B------:R-:W2:Y:S02]  /*3150*/  SYNCS.PHASECHK.TRANS64.TRYWAIT P1, [UR45+0x110], R5 ;  /* 0x00011005ff0075a7 */ /* 0x000ea4000802112d */
[----:B--2---:R-:W-:Y:S05]  /*3160*/  @!P1 BRA `(.L_x_49) ;  /* 0x00000048009c9947 */ /* 0x004fea0003800000 */
.L_x_148:
[----:B-1----:R-:W1:Y:S01]  /*3170*/  LDS.128 R4, [UR45+0x150] ;  /* 0x0001502dff047984 */ /* 0x002e620008000c00 */
[----:B------:R-:W-:Y:S01]  /*3180*/  LOP3.LUT R8, R8, 0x1, RZ, 0x3c, !PT ;  /* 0x0000000108087812 */ /* 0x000fe200078e3cff */
[----:B------:R-:W-:Y:S01]  /*3190*/  @!PT LDS RZ, [RZ] ;  /* 0x00000000fffff984 */ /* 0x000fe20000000800 */
[----:B------:R-:W-:Y:S01]  /*31a0*/  @!PT LDS RZ, [RZ] ;  /* 0x00000000fffff984 */ /* 0x000fe20000000800 */
[----:B------:R-:W-:Y:S01]  /*31b0*/  @!PT LDS RZ, [RZ] ;  /* 0x00000000fffff984 */ /* 0x000fe20000000800 */
[----:B------:R-:W-:Y:S01]  /*31c0*/  @!PT LDS RZ, [RZ] ;  /* 0x00000000fffff984 */ /* 0x000fe20000000800 */
[----:B------:R2:W-:Y:S06]  /*31d0*/  MEMBAR.ALL.CTA ;  /* 0x0000000000007992 */ /* 0x0005ec0000008000 */
[----:B--2---:R-:W2:Y:S02]  /*31e0*/  FENCE.VIEW.ASYNC.S ;  /* 0x00000000000073c6 */ /* 0x004ea40000000000 */
[----:B--2---:R-:W-:Y:S01]  /*31f0*/  SYNCS.ARRIVE.TRANS64.RED.A1T0 RZ, [UR6], RZ ;  /* 0x000000ffffff79a7 */ /* 0x004fe20008100406 */
[----:B-1----:R-:W-:-:S13]  /*3200*/  LOP3.LUT P1, RZ, R6, 0x1, RZ, 0xc0, !PT ;  /* 0x0000000106ff7812 */ /* 0x002fda000782c0ff */
[----:B------:R-:W-:Y:S05]  /*3210*/  @P1 BRA `(.L_x_50) ;  /* 0xfffffffc00981947 */ /* 0x000fea000383ffff */
[----:B------:R-:W-:-:S04]  /*3220*/  SHF.L.U32 R0, R3, 0x1f, RZ ;  /* 0x0000001f03007819 */ /* 0x000fc800000006ff */
[----:B------:R-:W1:Y:S02]  /*3230*/  SYNCS.PHASECHK.TRANS64 P0, [UR45+0x118], R0 ;  /* 0x00011800ff0075a7 */ /* 0x000e64000800102d */
[----:B-1----:R-:W-:Y:S05]  /*3240*/  @P0 EXIT ;  /* 0x000000000000094d */ /* 0x002fea0003800000 */
[----:B------:R-:W-:-:S07]  /*3250*/  MOV R0, UR45 ;  /* 0x0000002d00007c02 */ /* 0x000fce0008000f00 */
.L_x_51:
[----:B-1----:R-:W-:-:S04]  /*3260*/  SHF.L.U32 R5, R3, 0x1f, RZ ;  /* 0x0000001f03057819 */ /* 0x002fc800000006ff */
[----:B------:R1:W2:Y:S03]  /*3270*/  SYNCS.PHASECHK.TRANS64.TRYWAIT P0, [R0+URZ+0x118], R5 ;  /* 0x00011805000075a7 */ /* 0x0002a600080011ff */
[----:B--2---:R-:W-:Y:S05]  /*3280*/  @!P0 NANOSLEEP.SYNCS 0x989680 ;  /* 0x009896800000895d */ /* 0x004fea0003900000 */
[----:B------:R-:W2:Y:S02]  /*3290*/  @!P0 SYNCS.PHASECHK.TRANS64 P0, [R0+URZ+0x118], R5 ;  /* 0x00011805000085a7 */ /* 0x000ea400080010ff */
[----:B--2---:R-:W-:Y:S05]  /*32a0*/  @P0 EXIT ;  /* 0x000000000000094d */ /* 0x004fea0003800000 */
[----:B------:R-:W-:Y:S05]  /*32b0*/  BRA `(.L_x_51) ;  /* 0xfffffffc00e87947 */ /* 0x000fea000383ffff */
.L_x_47:
[----:B------:R-:W-:-:S09]  /*32c0*/  UISETP.NE.AND UP0, UPT, UR6, URZ, UPT ;  /* 0x000000ff0600728c */ /* 0x000fd2000bf05270 */
[----:B------:R-:W-:Y:S05]  /*32d0*/  BRA.U UP0, `(.L_x_52) ;  /* 0x0000000d00747547 */ /* 0x000fea000b800000 */
[----:B------:R-:W-:Y:S01]  /*32e0*/  UMOV UR4, 0x40 ;  /* 0x0000004000047882 */ /* 0x000fe20000000000 */
[----:B------:R-:W-:Y:S01]  /*32f0*/  NOP ;  /* 0x0000000000007918 */ /* 0x000fe20000000000 */
[----:B------:R-:W-:Y:S01]  /*3300*/  ULEA UR4, UR45, UR4, 0x18 ;  /* 0x000000042d047291 */ /* 0x000fe2000f8ec0ff */
[----:B------:R-:W-:Y:S02]  /*3310*/  UMOV UR5, 0x400 ;  /* 0x0000040000057882 */ /* 0x000fe40000000000 */
[----:B------:R-:W-:-:S06]  /*3320*/  ULEA UR45, UR45, UR5, 0x18 ;  /* 0x000000052d2d7291 */ /* 0x000fcc000f8ec0ff */
[----:B------:R-:W1:Y:S02]  /*3330*/  LDS.U8 R0, [UR4+0x1c] ;  /* 0x00001c04ff007984 */ /* 0x000e640008000000 */
[----:B-1----:R-:W-:-:S13]  /*3340*/  ISETP.NE.AND P0, PT, R0, RZ, PT ;  /* 0x000000ff0000720c */ /* 0x002fda0003f05270 */
[----:B------:R-:W-:Y:S05]  /*3350*/  @P0 BRA `(.L_x_53) ;  /* 0x0000000000580947 */ /* 0x000fea0003800000 */
[----:B------:R-:W-:-:S13]  /*3360*/  ELECT P0, URZ, PT ;  /* 0x0000000000ff782f */ /* 0x000fda0003800000 */
[----:B------:R-:W-:Y:S05]  /*3370*/  @!P0 BRA `(.L_x_54) ;  /* 0x0000000000608947 */ /* 0x000fea0003800000 */
[----:B------:R-:W-:Y:S01]  /*3380*/  UMOV UR5, 0x10 ;  /* 0x0000001000057882 */ /* 0x000fe20000000000 */
[----:B------:R-:W-:Y:S01]  /*3390*/  HFMA2 R0, -RZ, RZ, 0, 5.9604644775390625e-08 ;  /* 0x00000001ff007431 */ /* 0x000fe200000001ff */
[----:B------:R-:W-:-:S03]  /*33a0*/  MOV R2, 0xffff ;  /* 0x0000ffff00027802 */ /* 0x000fc60000000f00 */
[----:B------:R-:W-:Y:S04]  /*33b0*/  DEPBAR.LE SB1, 0x36 ;  /* 0x00009d800000791a */ /* 0x000fe80000000000 */
[----:B------:R-:W1:Y:S02]  /*33c0*/  UTCATOMSWS.FIND_AND_SET.ALIGN UP0, UR5, UR5 ;  /* 0x00000005000575e3 */ /* 0x000e640008000800 */
[----:B-1----:R-:W-:Y:S01]  /*33d0*/  MOV R3, UR5 ;  /* 0x0000000500037c02 */ /* 0x002fe20008000f00 */
[----:B------:R-:W-:Y:S06]  /*33e0*/  BRA.U UP0, `(.L_x_55) ;  /* 0x0000000100187547 */ /* 0x000fec000b800000 */
.L_x_56:
[----:B------:R-:W-:Y:S05]  /*33f0*/  NANOSLEEP 0x64 ;  /* 0x000000640000795d */ /* 0x000fea0003800000 */
[----:B------:R-:W-:-:S05]  /*3400*/  UMOV UR5, 0x10 ;  /* 0x0000001000057882 */ /* 0x000fca0000000000 */
[----:B------:R-:W-:Y:S04]  /*3410*/  DEPBAR.LE SB1, 0x36 ;  /* 0x00009d800000791a */ /* 0x000fe80000000000 */
[----:B------:R-:W1:Y:S02]  /*3420*/  UTCATOMSWS.FIND_AND_SET.ALIGN UP0, UR5, UR5 ;  /* 0x00000005000575e3 */ /* 0x000e640008000800 */
[----:B-1----:R-:W-:Y:S01]  /*3430*/  MOV R3, UR5 ;  /* 0x0000000500037c02 */ /* 0x002fe20008000f00 */
[----:B------:R-:W-:Y:S05]  /*3440*/  BRA.U !UP0, `(.L_x_56) ;  /* 0xfffffffd08e87547 */ /* 0x000fea000b83ffff */
.L_x_55:
[-C--:B------:R-:W-:Y:S02]  /*3450*/  SHF.L.U32 R2, R2, R3.reuse, RZ ;  /* 0x0000000302027219 */ /* 0x080fe400000006ff */
[----:B------:R-:W-:Y:S01]  /*3460*/  SHF.L.U32 R0, R0, R3, RZ ;  /* 0x0000000300007219 */ /* 0x000fe200000006ff */
[----:B------:R-:W-:Y:S02]  /*3470*/  IMAD.SHL.U32 R3, R3, 0x20, RZ ;  /* 0x0000002003037824 */ /* 0x000fe400078e00ff */
[----:B------:R1:W-:Y:S04]  /*3480*/  ATOMS.OR RZ, [UR4+0x14], R2 ;  /* 0x00001402ffff798c */ /* 0x0003e8000b000004 */
[----:B------:R1:W-:Y:S04]  /*3490*/  ATOMS.OR RZ, [UR4+0x18], R0 ;  /* 0x00001800ffff798c */ /* 0x0003e8000b000004 */
[----:B------:R1:W-:Y:S01]  /*34a0*/  STS [UR45+0x160], R3 ;  /* 0x00016003ff007988 */ /* 0x0003e2000800082d */
[----:B------:R-:W-:Y:S05]  /*34b0*/  BRA `(.L_x_54) ;  /* 0x0000000000107947 */ /* 0x000fea0003800000 */
.L_x_53:
[----:B------:R-:W-:Y:S02]  /*34c0*/  MOV R0, 0xffffffff ;  /* 0xffffffff00007802 */ /* 0x000fe40000000f00 */
[----:B------:R-:W-:-:S03]  /*34d0*/  MOV R2, 0x3500 ;  /* 0x0000350000027802 */ /* 0x000fc60000000f00 */
[----:B------:R1:W-:Y:S04]  /*34e0*/  STS [UR45+0x160], R0 ;  /* 0x00016000ff007988 */ /* 0x0003e8000800082d */
[----:B-1-3-5:R-:W-:Y:S05]  /*34f0*/  CALL.REL.NOINC `($__internal_1_$__cuda_sm10x_tcgen05_guardrail_trap_phase_invalid_during_alloc) ;  /* 0x0000004c00347944 */ /* 0x02afea0003c00000 */
.L_x_54:
[----:B------:R-:W-:Y:S05]  /*3500*/  WARPSYNC.ALL ;  /* 0x0000000000007948 */ /* 0x000fea0003800000 */
[----:B------:R-:W2:Y:S01]  /*3510*/  S2UR UR6, SR_CgaCtaId ;  /* 0x00000000000679c3 */ /* 0x000ea20000008800 */
[----:B------:R-:W-:Y:S01]  /*3520*/  UMOV UR4, 0x400 ;  /* 0x0000040000047882 */ /* 0x000fe20000000000 */
[----:B------:R-:W-:-:S06]  /*3530*/  NOP ;  /* 0x0000000000007918 */ /* 0x000fcc0000000000 */
[----:B------:R-:W-:Y:S06]  /*3540*/  BAR.ARV 0x6, 0xa0 ;  /* 0x0182800000007b1d */ /* 0x000fec0000002000 */
[----:B------:R-:W-:Y:S01]  /*3550*/  IMAD.MOV.U32 R8, RZ, RZ, 0x1 ;  /* 0x00000001ff087424 */ /* 0x000fe200078e00ff */
[----:B------:R-:W-:Y:S01]  /*3560*/  UMOV UR14, URZ ;  /* 0x000000ff000e7c82 */ /* 0x000fe20008000000 */
[----:B------:R-:W-:Y:S01]  /*3570*/  UMOV UR13, URZ ;  /* 0x000000ff000d7c82 */ /* 0x000fe20008000000 */
[----:B------:R-:W-:Y:S01]  /*3580*/  UMOV UR24, 0x0 ;  /* 0x0000000000187882 */ /* 0x000fe20000000000 */
[----:B------:R-:W-:Y:S01]  /*3590*/  UMOV UR25, 0x4110490 ;  /* 0x0411049000197882 */ /* 0x000fe20000000000 */
[----:B------:R-:W-:Y:S01]  /*35a0*/  UMOV UR22, 0x0 ;  /* 0x0000000000167882 */ /* 0x000fe20000000000 */
[----:B------:R-:W-:Y:S01]  /*35b0*/  UMOV UR23, 0x4110490 ;  /* 0x0411049000177882 */ /* 0x000fe20000000000 */
[----:B------:R-:W-:Y:S01]  /*35c0*/  UMOV UR20, 0x0 ;  /* 0x0000000000147882 */ /* 0x000fe20000000000 */
[----:B------:R-:W-:Y:S01]  /*35d0*/  UMOV UR21, 0x4110490 ;  /* 0x0411049000157882 */ /* 0x000fe20000000000 */
[----:B------:R-:W-:Y:S01]  /*35e0*/  UMOV UR18, 0x0 ;  /* 0x0000000000127882 */ /* 0x000fe20000000000 */
[----:B--2---:R-:W-:Y:S01]  /*35f0*/  ULEA UR6, UR6, UR4, 0x18 ;  /* 0x0000000406067291 */ /* 0x004fe2000f8ec0ff */
[----:B------:R-:W2:Y:S03]  /*3600*/  LDCU.64 UR4, c[0x0][0x388] ;  /* 0x00007100ff0477ac */ /* 0x000ea60008000a00 */
[----:B------:R-:W-:-:S02]  /*3610*/  UIADD3 UR9, UPT, UPT, UR6, 0x3400, URZ ;  /* 0x0000340006097890 */ /* 0x000fc4000fffe0ff */
[----:B------:R-:W-:-:S03]  /*3620*/  UIADD3 UR16, UPT, UPT, UR6, 0x1d400, URZ ;  /* 0x0001d40006107890 */ /* 0x000fc6000fffe0ff */
[----:B------:R-:W1:Y:S01]  /*3630*/  LDS R9, [UR6+0x160] ;  /* 0x00016006ff097984 */ /* 0x000e620008000800 */
[----:B------:R-:W-:Y:S02]  /*3640*/  USHF.R.U32.HI UR9, URZ, 0x4, UR9 ;  /* 0x00000004ff097899 */ /* 0x000fe40008011609 */
[----:B------:R-:W-:Y:S02]  /*3650*/  USHF.R.U32.HI UR16, URZ, 0x4, UR16 ;  /* 0x00000004ff107899 */ /* 0x000fe40008011610 */
[----:B------:R-:W-:Y:S02]  /*3660*/  ULOP3.LUT UR9, UR9, 0x3fff, URZ, 0xc0, !UPT ;  /* 0x00003fff09097892 */ /* 0x000fe4000f8ec0ff */
[----:B------:R-:W-:Y:S02]  /*3670*/  ULOP3.LUT UR16, UR16, 0x3fff, URZ, 0xc0, !UPT ;  /* 0x00003fff10107892 */ /* 0x000fe4000f8ec0ff */
[----:B------:R-:W-:Y:S02]  /*3680*/  ULOP3.LUT UR9, UR9, 0x10000, URZ, 0xfc, !UPT ;  /* 0x0001000009097892 */ /* 0x000fe4000f8efcff */
[----:B--2---:R-:W-:Y:S01]  /*3690*/  UIADD3 UR7, UPT, UPT, UR4, 0x3f, URZ ;  /* 0x0000003f04077890 */ /* 0x004fe2000fffe0ff */
[----:B------:R-:W-:-:S03]  /*36a0*/  UMOV UR19, 0x4110490 ;  /* 0x0411049000137882 */ /* 0x000fc60000000000 */
[----:B------:R-:W-:-:S04]  /*36b0*/  USHF.R.S32.HI UR4, URZ, 0x1f, UR7 ;  /* 0x0000001fff047899 */ /* 0x000fc80008011407 */
[----:B------:R-:W-:-:S04]  /*36c0*/  ULEA.HI UR7, UR4, UR7, URZ, 0x6 ;  /* 0x0000000704077291 */ /* 0x000fc8000f8f30ff */
[----:B------:R-:W-:-:S03]  /*36d0*/  USHF.R.S32.HI UR7, URZ, 0x6, UR7 ;  /* 0x00000006ff077899 */ /* 0x000fc60008011407 */
[----:B------:R-:W2:Y:S01]  /*36e0*/  LDCU UR4, c[0x0][0x390] ;  /* 0x00007200ff0477ac */ /* 0x000ea20008000800 */
[----:B------:R-:W-:Y:S02]  /*36f0*/  UIMAD UR7, UR7, UR5, URZ ;  /* 0x00000005070772a4 */ /* 0x000fe4000f8e02ff */
[----:B------:R-:W-:-:S04]  /*3700*/  UIADD3 UR5, UPT, UPT, UR6, 0x118, URZ ;  /* 0x0000011806057890 */ /* 0x000fc8000fffe0ff */
[----:B------:R-:W-:Y:S01]  /*3710*/  UPRMT UR5, URZ, 0x654, UR5 ;  /* 0x00000654ff057896 */ /* 0x000fe20008000005 */
[C---:B-1----:R-:W-:Y:S01]  /*3720*/  VIADD R3, R9.reuse, 0x40 ;  /* 0x0000004009037836 */ /* 0x042fe20000000000 */
[----:B------:R-:W-:Y:S01]  /*3730*/  LOP3.LUT R2, R9, 0xffff, RZ, 0xc0, !PT ;  /* 0x0000ffff09027812 */ /* 0x000fe200078ec0ff */
[----:B--2---:R-:W-:-:S03]  /*3740*/  UIMAD UR4, UR7, UR4, URZ ;  /* 0x00000004070472a4 */ /* 0x004fc6000f8e02ff */
[----:B------:R-:W-:Y:S01]  /*3750*/  LOP3.LUT R3, R3, 0xffff, RZ, 0xc0, !PT ;  /* 0x0000ffff03037812 */ /* 0x000fe200078ec0ff */
[----:B------:R-:W-:-:S04]  /*3760*/  UIADD3 UR15, UPT, UPT, UR4, -0x1, URZ ;  /* 0xffffffff040f7890 */ /* 0x000fc8000fffe0ff */
[----:B------:R1:W-:Y:S01]  /*3770*/  STL.64 [R1], R2 ;  /* 0x0000000201007387 */ /* 0x0003e20000100a00 */
[----:B------:R-:W-:Y:S01]  /*3780*/  UISETP.GE.AND UP2, UPT, UR4, 0x1, UPT ;  /* 0x000000010400788c */ /* 0x000fe2000bf46270 */
[----:B-1----:R-:W-:-:S10]  /*3790*/  CS2R R2, SRZ ;  /* 0x0000000000027805 */ /* 0x002fd4000001ff00 */
.L_x_63:
[----:B-1----:R-:W-:-:S04]  /*37a0*/  SHF.L.U32 R5, R3, 0x1f, RZ ;  /* 0x0000001f03057819 */ /* 0x002fc800000006ff */
[----:B------:R-:W1:Y:S02]  /*37b0*/  SYNCS.PHASECHK.TRANS64.TRYWAIT P0, [UR6+0x110], R5 ;  /* 0x00011005ff0075a7 */ /* 0x000e640008001106 */
[----:B-12-4-:R-:W-:Y:S05]  /*37c0*/  @!P0 BRA `(.L_x_57) ;  /* 0x00000044001c8947 */ /* 0x016fea0003800000 */
.L_x_150:
[----:B-1----:R-:W1:Y:S01]  /*37d0*/  LDS.128 R4, [UR6+0x150] ;  /* 0x00015006ff047984 */ /* 0x002e620008000c00 */
[----:B------:R-:W-:Y:S01]  /*37e0*/  ULEA UR8, UR14, UR6, 0x3 ;  /* 0x000000060e087291 */ /* 0x000fe2000f8e18ff */
[----:B------:R-:W-:Y:S01]  /*37f0*/  SHF.L.U32 R0, R8, 0x1f, RZ ;  /* 0x0000001f08007819 */ /* 0x000fe200000006ff */
[----:B------:R-:W-:Y:S01]  /*3800*/  @!PT LDS RZ, [RZ] ;  /* 0x00000000fffff984 */ /* 0x000fe20000000800 */
[----:B------:R-:W-:Y:S01]  /*3810*/  @!PT LDS RZ, [RZ] ;  /* 0x00000000fffff984 */ /* 0x000fe20000000800 */
[----:B------:R-:W-:Y:S01]  /*3820*/  @!PT LDS RZ, [RZ] ;  /* 0x00000000fffff984 */ /* 0x000fe20000000800 */
[----:B------:R-:W-:Y:S01]  /*3830*/  @!PT LDS RZ, [RZ] ;  /* 0x00000000fffff984 */ /* 0x000fe20000000800 */
[----:B------:R2:W-:Y:S06]  /*3840*/  MEMBAR.ALL.CTA ;  /* 0x0000000000007992 */ /* 0x0005ec0000008000 */
[----:B--2---:R-:W2:Y:S02]  /*3850*/  FENCE.VIEW.ASYNC.S ;  /* 0x00000000000073c6 */ /* 0x004ea40000000000 */
[----:B--2---:R-:W-:Y:S01]  /*3860*/  SYNCS.ARRIVE.TRANS64.RED.A1T0 RZ, [UR5], RZ ;  /* 0x000000ffffff79a7 */ /* 0x004fe20008100405 */
[----:B------:R-:W2:Y:S01]  /*3870*/  SYNCS.PHASECHK.TRANS64.TRYWAIT P0, [UR8+0x130], R0 ;  /* 0x00013000ff0075a7 */ /* 0x000ea20008001108 */
[----:B-1----:R-:W-:Y:S01]  /*3880*/  LOP3.LUT P3, RZ, R6, 0x1, RZ, 0xc0, !PT ;  /* 0x0000000106ff7812 */ /* 0x002fe2000786c0ff */
[----:B--2---:R-:W-:-:S12]  /*3890*/  @!P0 BRA `(.L_x_58) ;  /* 0x0000004400008947 */ /* 0x004fd80003800000 */
.L_x_152:
[----:B------:R-:W-:Y:S05]  /*38a0*/  BRA.U !UP2, `(.L_x_59) ;  /* 0x000000010af07547 */ /* 0x000fea000b800000 */
[----:B-1----:R-:W-:Y:S01]  /*38b0*/  IMAD.U32 R0, RZ, RZ, UR14 ;  /* 0x0000000eff007e24 */ /* 0x002fe2000f8e00ff */
[----:B------:R-:W-:-:S04]  /*38c0*/  ULEA UR4, UR13, UR6, 0x3 ;  /* 0x000000060d047291 */ /* 0x000fc8000f8e18ff */
[----:B------:R-:W-:Y:S02]  /*38d0*/  LEA R4, R0, R1, 0x2 ;  /* 0x0000000100047211 */ /* 0x000fe400078e10ff */
[----:B------:R-:W-:-:S04]  /*38e0*/  SHF.L.U32 R0, R2, 0x1f, RZ ;  /* 0x0000001f02007819 */ /* 0x000fc800000006ff */
[----:B------:R-:W5:Y:S01]  /*38f0*/  LDL R4, [R4] ;  /* 0x0000000004047983 */ /* 0x000f620000100800 */
[----:B------:R1:W2:Y:S01]  /*3900*/  SYNCS.PHASECHK.TRANS64.TRYWAIT P2, [UR4], R0 ;  /* 0x00000000ff0075a7 */ /* 0x0002a20008041104 */
[----:B------:R-:W-:Y:S01]  /*3910*/  UPLOP3.LUT UP3, UPT, UPT, UPT, UPT, 0x40, 0x4 ;  /* 0x000000000004789c */ /* 0x000fe20003f6e870 */
[----:B------:R-:W-:Y:S01]  /*3920*/  UMOV UR12, UR15 ;  /* 0x0000000f000c7c82 */ /* 0x000fe20008000000 */
[----:B------:R-:W-:-:S09]  /*3930*/  UMOV UR11, UR13 ;  /* 0x0000000d000b7c82 */ /* 0x000fd20008000000 */
.L_x_62:
[----:B----4-:R-:W-:Y:S01]  /*3940*/  ULEA UR7, UR11, UR6, 0x3 ;  /* 0x000000060b077291 */ /* 0x010fe2000f8e18ff */
[----:B-12---:R-:W-:Y:S11]  /*3950*/  @P2 BRA `(.L_x_60) ;  /* 0x00000000000c2947 */ /* 0x006ff60003800000 */
[----:B------:R-:W-:Y:S04]  /*3960*/  SHF.L.U32 R5, R2, 0x1f, RZ ;  /* 0x0000001f02057819 */ /* 0x000fe800000006ff */
[----:B------:R-:W2:Y:S02]  /*3970*/  SYNCS.PHASECHK.TRANS64.TRYWAIT P0, [UR7], R5 ;  /* 0x00000005ff0075a7 */ /* 0x000ea40008001107 */
[----:B--2---:R-:W-:Y:S05]  /*3980*/  @!P0 BRA `(.L_x_61) ;  /* 0x0000004000dc8947 */ /* 0x004fea0003800000 */
.L_x_60:
[----:B------:R-:W-:Y:S01]  /*3990*/  UISETP.NE.AND UP0, UPT, UR12, URZ, UPT ;  /* 0x000000ff0c00728c */ /* 0x000fe2000bf05270 */
[----:B------:R-:W-:Y:S01]  /*39a0*/  PLOP3.LUT P2, PT, PT, PT, PT, 0x80, 0x8 ;  /* 0x000000000008781c */ /* 0x000fe20003f4f070 */
[----:B------:R-:W-:Y:S01]  /*39b0*/  UIADD3 UR13, UPT, UPT, UR11, 0x1, URZ ;  /* 0x000000010b0d7890 */ /* 0x000fe2000fffe0ff */
[----:B------:R-:W-:Y:S03]  /*39c0*/  ELECT P1, URZ, PT ;  /* 0x0000000000ff782f */ /* 0x000fe60003820000 */
[----:B------:R-:W-:Y:S01]  /*39d0*/  UISETP.NE.AND UP1, UPT, UR13, 0xd, UPT ;  /* 0x0000000d0d00788c */ /* 0x000fe2000bf25270 */
[----:B------:R-:W-:Y:S01]  /*39e0*/  PLOP3.LUT P0, PT, PT, PT, UP0, 0x80, 0x8 ;  /* 0x000000000008781c */ /* 0x000fe20003f0f008 */
[----:B------:R-:W-:Y:S02]  /*39f0*/  ULEA UR26, UR11, UR16, 0x9 ;  /* 0x000000100b1a7291 */ /* 0x000fe4000f8e48ff */
[----:B------:R-:W-:Y:S02]  /*3a00*/  USEL UR10, URZ, 0x1, UP1 ;  /* 0x00000001ff0a7887 */ /* 0x000fe40008800000 */
[----:B------:R-:W-:Y:S02]  /*3a10*/  USEL UR13, UR13, URZ, UP1 ;  /* 0x000000ff0d0d7287 */ /* 0x000fe40008800000 */
[----:B------:R-:W-:Y:S02]  /*3a20*/  ULEA UR28, UR11, UR9, 0x9 ;  /* 0x000000090b1c7291 */ /* 0x000fe4000f8e48ff */
[----:B------:R-:W-:Y:S01]  /*3a30*/  @UP0 ULEA UR4, UR13, UR6, 0x3 ;  /* 0x000000060d040291 */ /* 0x000fe2000f8e18ff */
[----:B------:R-:W-:Y:S01]  /*3a40*/  LOP3.LUT R2, R2, UR10, RZ, 0x3c, !PT ;  /* 0x0000000a02027c12 */ /* 0x000fe2000f8e3cff */
[----:B------:R-:W-:Y:S02]  /*3a50*/  UIADD3 UR36, UPT, UPT, UR26, 0x80, URZ ;  /* 0x000000801a247890 */ /* 0x000fe4000fffe0ff */
[----:B------:R-:W-:Y:S01]  /*3a60*/  UIADD3 UR34, UPT, UPT, UR28, 0x2, URZ ;  /* 0x000000021c227890 */ /* 0x000fe2000fffe0ff */
[----:B-1----:R-:W-:Y:S01]  /*3a70*/  @P0 SHF.L.U32 R0, R2, 0x1f, RZ ;  /* 0x0000001f02000819 */ /* 0x002fe200000006ff */
[----:B------:R-:W-:Y:S02]  /*3a80*/  UIADD3 UR32, UPT, UPT, UR26, 0x100, URZ ;  /* 0x000001001a207890 */ /* 0x000fe4000fffe0ff */
[----:B------:R-:W-:Y:S01]  /*3a90*/  UIADD3 UR30, UPT, UPT, UR28, 0x4, URZ ;  /* 0x000000041c1e7890 */ /* 0x000fe2000fffe0ff */
[----:B------:R4:W1:Y:S01]  /*3aa0*/  @P0 SYNCS.PHASECHK.TRANS64.TRYWAIT P2, [UR4], R0 ;  /* 0x00000000ff0005a7 */ /* 0x0008620008041104 */
[----:B------:R-:W-:Y:S02]  /*3ab0*/  ELECT P0, URZ, PT ;  /* 0x0000000000ff782f */ /* 0x000fe40003800000 */
[C---:B-----5:R-:W-:Y:S01]  /*3ac0*/  @P1 R2UR.BROADCAST UR4, R4.reuse ;  /* 0x00000000040412ca */ /* 0x060fe200008e0000 */
[----:B------:R-:W-:Y:S10]  /*3ad0*/  UIADD3 UR7, UPT, UPT, UR7, 0x68, URZ ;  /* 0x0000006807077890 */ /* 0x000ff4000fffe0ff */
[C---:B------:R-:W-:Y:S02]  /*3ae0*/  @P0 R2UR.BROADCAST UR10, R4.reuse ;  /* 0x00000000040a02ca */ /* 0x040fe400008e0000 */
[----:B------:R-:W-:Y:S01]  /*3af0*/  ELECT P0, URZ, PT ;  /* 0x0000000000ff782f */ /* 0x000fe20003800000 */
[----:B------:R-:W-:Y:S01]  /*3b00*/  UMOV UR27, 0x40004040 ;  /* 0x40004040001b7882 */ /* 0x000fe20000000000 */
[----:B------:R-:W-:Y:S01]  /*3b10*/  UMOV UR29, 0x40004040 ;  /* 0x40004040001d7882 */ /* 0x000fe20000000000 */
[----:B------:R-:W-:Y:S01]  /*3b20*/  UMOV UR37, 0x40004040 ;  /* 0x4000404000257882 */ /* 0x000fe20000000000 */
[----:B------:R-:W-:Y:S01]  /*3b30*/  UMOV UR35, 0x40004040 ;  /* 0x4000404000237882 */ /* 0x000fe20000000000 */
[----:B------:R-:W-:Y:S01]  /*3b40*/  UMOV UR33, 0x40004040 ;  /* 0x4000404000217882 */ /* 0x000fe20000000000 */
[----:B------:R-:W-:Y:S01]  /*3b50*/  UMOV UR31, 0x40004040 ;  /* 0x40004040001f7882 */ /* 0x000fe20000000000 */
[----:B------:R-:W-:Y:S01]  /*3b60*/  UMOV UR11, UR13 ;  /* 0x0000000d000b7c82 */ /* 0x000fe20008000000 */
[----:B------:R2:W-:Y:S01]  /*3b70*/  UTCHMMA gdesc[UR28], gdesc[UR26], tmem[UR4], tmem[UR24], idesc[UR25], UP3 ;  /* 0x00ff181a1c0075ea */ /* 0x0005e20009800004 */
[----:B------:R-:W-:Y:S02]  /*3b80*/  UPLOP3.LUT UP3, UPT, UPT, UPT, UPT, 0x80, 0x8 ;  /* 0x000000000008789c */ /* 0x000fe40003f6f070 */
[----:B------:R3:W-:Y:S01]  /*3b90*/  UTCHMMA gdesc[UR34], gdesc[UR36], tmem[UR10], tmem[UR22], idesc[UR23], UPT ;  /* 0x00ff1624220075ea */ /* 0x0007e2000b80000a */
[----:B--2---:R-:W-:Y:S01]  /*3ba0*/  UIADD3 UR26, UPT, UPT, UR26, 0x180, URZ ;  /* 0x000001801a1a7890 */ /* 0x004fe2000fffe0ff */
[C---:B------:R-:W-:Y:S02]  /*3bb0*/  @P0 R2UR.BROADCAST UR4, R4.reuse ;  /* 0x00000000040402ca */ /* 0x040fe400008e0000 */
[----:B------:R-:W-:Y:S11]  /*3bc0*/  ELECT P0, URZ, PT ;  /* 0x0000000000ff782f */ /* 0x000ff60003800000 */
[----:B------:R-:W-:Y:S02]  /*3bd0*/  @!UPT UIADD3 URZ, UPT, UPT, URZ, URZ, URZ ;  /* 0x000000fffffff290 */ /* 0x000fe4000fffe0ff */
[----:B---3--:R-:W-:Y:S01]  /*3be0*/  @P0 R2UR.BROADCAST UR10, R4 ;  /* 0x00000000040a02ca */ /* 0x008fe200008e0000 */
[----:B------:R-:W-:Y:S01]  /*3bf0*/  UIADD3 UR28, UPT, UPT, UR28, 0x6, URZ ;  /* 0x000000061c1c7890 */ /* 0x000fe2000fffe0ff */
[----:B------:R2:W-:Y:S11]  /*3c00*/  UTCHMMA gdesc[UR30], gdesc[UR32], tmem[UR4], tmem[UR20], idesc[UR21], UPT ;  /* 0x00ff14201e0075ea */ /* 0x0005f6000b800004 */
[----:B------:R4:W-:Y:S01]  /*3c10*/  UTCHMMA gdesc[UR28], gdesc[UR26], tmem[UR10], tmem[UR18], idesc[UR19], UPT ;  /* 0x00ff121a1c0075ea */ /* 0x0009e2000b80000a */
[----:B------:R4:W-:Y:S01]  /*3c20*/  UTCBAR [UR7], URZ ;  /* 0x000000ff070073e9 */ /* 0x0009e200080000ff */
[----:B--2---:R-:W-:Y:S02]  /*3c30*/  UIADD3 UR4, UPT, UPT, UR12, 0x1, URZ ;  /* 0x000000010c047890 */ /* 0x004fe4000fffe0ff */
[----:B------:R-:W-:Y:S02]  /*3c40*/  UIADD3 UR12, UPT, UPT, UR12, -0x1, URZ ;  /* 0xffffffff0c0c7890 */ /* 0x000fe4000fffe0ff */
[----:B------:R-:W-:Y:S09]  /*3c50*/  UISETP.GT.U32.AND UP0, UPT, UR4, 0x1, UPT ;  /* 0x000000010400788c */ /* 0x000ff2000bf04070 */
[----:B------:R-:W-:Y:S05]  /*3c60*/  BRA.U UP0, `(.L_x_62) ;  /* 0xfffffffd00347547 */ /* 0x000fea000b83ffff */
.L_x_59:
[----:B------:R-:W-:Y:S01]  /*3c70*/  UIADD3 UR14, UPT, UPT, UR14, 0x1, URZ ;  /* 0x000000010e0e7890 */ /* 0x000fe2000fffe0ff */
[----:B------:R-:W-:Y:S01]  /*3c80*/  LOP3.LUT R3, R3, 0x1, RZ, 0x3c, !PT ;  /* 0x0000000103037812 */ /* 0x000fe200078e3cff */
[----:B------:R-:W-:Y:S02]  /*3c90*/  UIADD3 UR8, UPT, UPT, UR8, 0x120, URZ ;  /* 0x0000012008087890 */ /* 0x000fe4000fffe0ff */
[----:B------:R-:W-:-:S04]  /*3ca0*/  UISETP.NE.AND UP0, UPT, UR14, 0x2, UPT ;  /* 0x000000020e00788c */ /* 0x000fc8000bf05270 */
[----:B------:R-:W-:Y:S02]  /*3cb0*/  USEL UR4, URZ, 0x1, UP0 ;  /* 0x00000001ff047887 */ /* 0x000fe40008000000 */
[----:B------:R-:W-:Y:S01]  /*3cc0*/  USEL UR14, UR14, URZ, UP0 ;  /* 0x000000ff0e0e7287 */ /* 0x000fe20008000000 */
[----:B------:R2:W-:Y:S03]  /*3cd0*/  UTCBAR [UR8], URZ ;  /* 0x000000ff080073e9 */ /* 0x0005e600080000ff */
[----:B------:R-:W-:Y:S01]  /*3ce0*/  LOP3.LUT R8, R8, UR4, RZ, 0x3c, !PT ;  /* 0x0000000408087c12 */ /* 0x000fe2000f8e3cff */
[----:B------:R-:W-:Y:S07]  /*3cf0*/  @P3 BRA `(.L_x_63) ;  /* 0xfffffff800a83947 */ /* 0x000fee000383ffff */
[----:B------:R-:W3:Y:S01]  /*3d00*/  S2UR UR4, SR_CgaCtaId ;  /* 0x00000000000479c3 */ /* 0x000ee20000008800 */
[----:B------:R-:W-:Y:S01]  /*3d10*/  ELECT P0, URZ, PT ;  /* 0x0000000000ff782f */ /* 0x000fe20003800000 */
[----:B-1--4-:R-:W-:Y:S01]  /*3d20*/  IMAD.MOV.U32 R0, RZ, RZ, 0x1 ;  /* 0x00000001ff007424 */ /* 0x012fe200078e00ff */
[----:B------:R-:W-:Y:S01]  /*3d30*/  UIADD3 UR6, UPT, UPT, UR6, 0x130, URZ ;  /* 0x0000013006067890 */ /* 0x000fe2000fffe0ff */
[----:B------:R-:W-:Y:S01]  /*3d40*/  SHF.L.U32 R3, R8, 0x1f, RZ ;  /* 0x0000001f08037819 */ /* 0x000fe200000006ff */
[----:B------:R-:W-:-:S03]  /*3d50*/  UMOV UR5, 0x40 ;  /* 0x0000004000057882 */ /* 0x000fc60000000000 */
[----:B------:R-:W-:Y:S01]  /*3d60*/  UVIRTCOUNT.DEALLOC.SMPOOL 0x80 ;  /* 0x000000800000784c */ /* 0x000fe20000000000 */
[----:B---3--:R-:W-:Y:S02]  /*3d70*/  ULEA UR4, UR4, UR5, 0x18 ;  /* 0x0000000504047291 */ /* 0x008fe4000f8ec0ff */
[----:B------:R-:W-:-:S07]  /*3d80*/  ULEA UR5, UR14, UR6, 0x3 ;  /* 0x000000060e057291 */ /* 0x000fce000f8e18ff */
[----:B------:R1:W-:Y:S02]  /*3d90*/  @P0 STS.U8 [UR4+0x1c], R0 ;  /* 0x00001c00ff000988 */ /* 0x0003e40008000004 */
[----:B------:R-:W3:Y:S02]  /*3da0*/  SYNCS.PHASECHK.TRANS64.TRYWAIT P0, [UR5], R3 ;  /* 0x00000003ff0075a7 */ /* 0x000ee40008001105 */
[----:B-1-3--:R-:W-:Y:S05]  /*3db0*/  @!P0 BRA `(.L_x_64) ;  /* 0x0000003c00e88947 */ /* 0x00afea0003800000 */
.L_x_155:
[----:B------:R-:W-:-:S04]  /*3dc0*/  UIADD3 UR7, UPT, UPT, UR14, 0x1, URZ ;  /* 0x000000010e077890 */ /* 0x000fc8000fffe0ff */
[----:B------:R-:W-:-:S04]  /*3dd0*/  UISETP.NE.AND UP0, UPT, UR7, 0x2, UPT ;  /* 0x000000020700788c */ /* 0x000fc8000bf05270 */
[----:B------:R-:W-:Y:S02]  /*3de0*/  USEL UR5, URZ, 0x1, UP0 ;  /* 0x00000001ff057887 */ /* 0x000fe40008000000 */
[----:B------:R-:W-:-:S04]  /*3df0*/  USEL UR7, UR7, URZ, UP0 ;  /* 0x000000ff07077287 */ /* 0x000fc80008000000 */
[----:B------:R-:W-:Y:S01]  /*3e00*/  ULEA UR7, UR7, UR6, 0x3 ;  /* 0x0000000607077291 */ /* 0x000fe2000f8e18ff */
[----:B-1----:R-:W-:-:S04]  /*3e10*/  LOP3.LUT R3, R8, UR5, RZ, 0x3c, !PT ;  /* 0x0000000508037c12 */ /* 0x002fc8000f8e3cff */
[----:B------:R-:W-:-:S04]  /*3e20*/  SHF.L.U32 R3, R3, 0x1f, RZ ;  /* 0x0000001f03037819 */ /* 0x000fc800000006ff */
[----:B------:R-:W1:Y:S02]  /*3e30*/  SYNCS.PHASECHK.TRANS64.TRYWAIT P0, [UR7], R3 ;  /* 0x00000003ff0075a7 */ /* 0x000e640008001107 */
[----:B-1----:R-:W-:Y:S05]  /*3e40*/  @!P0 BRA `(.L_x_65) ;  /* 0x0000003c00dc8947 */ /* 0x002fea0003800000 */
.L_x_157:
[----:B------:R-:W-:Y:S01]  /*3e50*/  NOP ;  /* 0x0000000000007918 */ /* 0x000fe20000000000 */
[----:B-1----:R-:W1:Y:S01]  /*3e60*/  LDS R0, [UR4+0x14] ;  /* 0x00001404ff007984 */ /* 0x002e620008000800 */
[----:B------:R-:W-:Y:S01]  /*3e70*/  LOP3.LUT R2, R9, 0xffff, RZ, 0xc0, !PT ;  /* 0x0000ffff09027812 */ /* 0x000fe200078ec0ff */
[----:B------:R-:W-:Y:S02]  /*3e80*/  IMAD.MOV.U32 R3, RZ, RZ, 0xffff ;  /* 0x0000ffffff037424 */ /* 0x000fe400078e00ff */
[----:B------:R-:W-:Y:S01]  /*3e90*/  IMAD.MOV.U32 R5, RZ, RZ, 0x1 ;  /* 0x00000001ff057424 */ /* 0x000fe200078e00ff */
[----:B------:R-:W-:-:S04]  /*3ea0*/  SHF.R.U32.HI R2, RZ, 0x5, R2 ;  /* 0x00000005ff027819 */ /* 0x000fc80000011602 */
[-C--:B------:R-:W-:Y:S02]  /*3eb0*/  SHF.L.U32 R3, R3, R2.reuse, RZ ;  /* 0x0000000203037219 */ /* 0x080fe400000006ff */
[----:B------:R-:W-:Y:S02]  /*3ec0*/  SHF.L.U32 R5, R5, R2, RZ ;  /* 0x0000000205057219 */ /* 0x000fe400000006ff */
[----:B-1----:R-:W-:-:S04]  /*3ed0*/  LOP3.LUT R0, R0, R3, RZ, 0xc0, !PT ;  /* 0x0000000300007212 */ /* 0x002fc800078ec0ff */
[----:B------:R-:W-:-:S13]  /*3ee0*/  ISETP.NE.AND P0, PT, R0, R3, PT ;  /* 0x000000030000720c */ /* 0x000fda0003f05270 */
[----:B------:R-:W-:Y:S05]  /*3ef0*/  @P0 BRA `(.L_x_66) ;  /* 0x00000000005c0947 */ /* 0x000fea0003800000 */
[----:B------:R-:W1:Y:S02]  /*3f00*/  LDS R0, [UR4+0x18] ;  /* 0x00001804ff007984 */ /* 0x000e640008000800 */
[----:B-1----:R-:W-:-:S04]  /*3f10*/  LOP3.LUT R0, R0, R5, RZ, 0xc0, !PT ;  /* 0x0000000500007212 */ /* 0x002fc800078ec0ff */
[----:B------:R-:W-:-:S13]  /*3f20*/  ISETP.NE.AND P0, PT, R0, R5, PT ;  /* 0x000000050000720c */ /* 0x000fda0003f05270 */
[----:B------:R-:W-:Y:S05]  /*3f30*/  @P0 BRA `(.L_x_67) ;  /* 0x0000000000400947 */ /* 0x000fea0003800000 */
[----:B--2---:R-:W-:Y:S01]  /*3f40*/  R2UR UR8, R3 ;  /* 0x00000000030872ca */ /* 0x004fe200000e0000 */
[----:B------:R-:W1:Y:S01]  /*3f50*/  S2R R2, SR_LANEID ;  /* 0x0000000000027919 */ /* 0x000e620000000000 */
[----:B------:R-:W-:Y:S01]  /*3f60*/  LOP3.LUT R5, RZ, R5, RZ, 0x33, !PT ;  /* 0x00000005ff057212 */ /* 0x000fe200078e33ff */
[----:B------:R-:W-:Y:S02]  /*3f70*/  VOTEU.ANY UR7, UPT, PT ;  /* 0x0000000000077886 */ /* 0x000fe400038e0100 */
[----:B------:R-:W-:Y:S01]  /*3f80*/  UFLO.U32 UR7, UR7 ;  /* 0x00000007000772bd */ /* 0x000fe200080e0000 */
[----:B------:R-:W2:Y:S07]  /*3f90*/  REDUX UR5, R5 ;  /* 0x00000000050573c4 */ /* 0x000eae0000000000 */
[----:B------:R-:W-:-:S06]  /*3fa0*/  ULOP3.LUT UR8, URZ, UR8, URZ, 0x33, !UPT ;  /* 0x00000008ff087292 */ /* 0x000fcc000f8e33ff */
[----:B------:R-:W-:-:S04]  /*3fb0*/  IMAD.U32 R0, RZ, RZ, UR8 ;  /* 0x00000008ff007e24 */ /* 0x000fc8000f8e00ff */
[----:B------:R-:W3:Y:S02]  /*3fc0*/  REDUX UR6, R0 ;  /* 0x00000000000673c4 */ /* 0x000ee40000000000 */
[----:B------:R4:W-:Y:S01]  /*3fd0*/  UTCATOMSWS.AND URZ, UR8 ;  /* 0x0000000800ff79e3 */ /* 0x0009e20008000000 */
[----:B-1----:R-:W-:Y:S01]  /*3fe0*/  ISETP.EQ.U32.AND P0, PT, R2, UR7, PT ;  /* 0x0000000702007c0c */ /* 0x002fe2000bf02070 */
[----:B--2---:R-:W-:Y:S02]  /*3ff0*/  IMAD.U32 R2, RZ, RZ, UR5 ;  /* 0x00000005ff027e24 */ /* 0x004fe4000f8e00ff */
[----:B---3--:R-:W-:-:S10]  /*4000*/  IMAD.U32 R3, RZ, RZ, UR6 ;  /* 0x00000006ff037e24 */ /* 0x008fd4000f8e00ff */
[----:B------:R4:W-:Y:S04]  /*4010*/  @P0 ATOMS.AND RZ, [UR4+0x14], R3 ;  /* 0x00001403ffff098c */ /* 0x0009e8000a800004 */
[----:B------:R4:W-:Y:S01]  /*4020*/  @P0 ATOMS.AND RZ, [UR4+0x18], R2 ;  /* 0x00001802ffff098c */ /* 0x0009e2000a800004 */
[----:B------:R-:W-:Y:S05]  /*4030*/  BRA `(.L_x_68) ;  /* 0x0000000000147947 */ /* 0x000fea0003800000 */
.L_x_67:
[----:B------:R-:W-:Y:S02]  /*4040*/  MOV R2, 0x4060 ;  /* 0x0000406000027802 */ /* 0x000fe40000000f00 */
[----:B--2--5:R-:W-:Y:S05]  /*4050*/  CALL.REL.NOINC `($__internal_0_$__cuda_sm10x_tcgen05_guardrail_trap_col_being_dealloced_not_returned_by_alloc) ;  /* 0x0000004000507944 */ /* 0x024fea0003c00000 */
[----:B------:R-:W-:Y:S05]  /*4060*/  BRA `(.L_x_68) ;  /* 0x0000000000087947 */ /* 0x000fea0003800000 */
.L_x_66:
[----:B------:R-:W-:Y:S02]  /*4070*/  MOV R2, 0x4090 ;  /* 0x0000409000027802 */ /* 0x000fe40000000f00 */
[----:B--2--5:R-:W-:Y:S05]  /*4080*/  CALL.REL.NOINC `($__internal_2_$__cuda_sm10x_tcgen05_guardrail_trap_unallocated_columns_being_dealloced) ;  /* 0x00000040005c7944 */ /* 0x024fea0003c00000 */
.L_x_68:
[----:B------:R-:W-:Y:S01]  /*4090*/  NOP ;  /* 0x0000000000007918 */ /* 0x000fe20000000000 */
[----:B----4-:R-:W-:Y:S05]  /*40a0*/  EXIT ;  /* 0x000000000000794d */ /* 0x010fea0003800000 */
.L_x_52:
[----:B------:R-:W-:-:S09]  /*40b0*/  UISETP.NE.OR UP1, UPT, UR6, 0x3, !UP1 ;  /* 0x000000030600788c */ /* 0x000fd2000cf25670 */
[----:B------:R-:W-:Y:S05]  /*40c0*/  BRA.U UP1, `(.L_x_69) ;  /* 0x0000000d01e87547 */ /* 0x000fea000b800000 */
[----:B------:R-:W1:Y:S01]  /*40d0*/  LDC.64 R8, c[0x0][0x888] ;  /* 0x00022200ff087b82 */ /* 0x000e620000000a00 */
[----:B------:R-:W-:Y:S01]  /*40e0*/  UMOV UR7, 0x400 ;  /* 0x0000040000077882 */ /* 0x000fe20000000000 */
[----:B------:R-:W-:Y:S01]  /*40f0*/  IMAD.MOV.U32 R40, RZ, RZ, 0x1 ;  /* 0x00000001ff287424 */ /* 0x000fe200078e00ff */
[----:B------:R-:W-:Y:S01]  /*4100*/  ULEA UR7, UR45, UR7, 0x18 ;  /* 0x000000072d077291 */ /* 0x000fe2000f8ec0ff */
[----:B------:R-:W-:Y:S01]  /*4110*/  IMAD.MOV.U32 R36, RZ, RZ, RZ ;  /* 0x000000ffff247224 */ /* 0x000fe200078e00ff */
[----:B------:R-:W-:Y:S02]  /*4120*/  UPLOP3.LUT UP0, UPT, UPT, UPT, UPT, 0x40, 0x4 ;  /* 0x000000000004789c */ /* 0x000fe40003f0e870 */
[----:B------:R-:W-:Y:S01]  /*4130*/  UIADD3 UR6, UPT, UPT, UR7, 0x118, URZ ;  /* 0x0000011807067890 */ /* 0x000fe2000fffe0ff */
[----:B-----5:R-:W2:Y:S01]  /*4140*/  LDC.64 R32, c[0x0][0x988] ;  /* 0x00026200ff207b82 */ /* 0x020ea20000000a00 */
[----:B------:R-:W-:Y:S02]  /*4150*/  UMOV UR18, URZ ;  /* 0x000000ff00127c82 */ /* 0x000fe40008000000 */
[----:B------:R-:W-:-:S05]  /*4160*/  UPRMT UR6, URZ, 0x654, UR6 ;  /* 0x00000654ff067896 */ /* 0x000fca0008000006 */
[----:B------:R-:W4:Y:S08]  /*4170*/  LDC.64 R24, c[0x0][0x980] ;  /* 0x00026000ff187b82 */ /* 0x000f300000000a00 */
[----:B------:R-:W3:Y:S01]  /*4180*/  LDC R0, c[0x0][0xb30] ;  /* 0x0002cc00ff007b82 */ /* 0x000ee20000000800 */
[----:B-1----:R-:W-:-:S04]  /*4190*/  ISETP.NE.U32.AND P0, PT, R8, RZ, PT ;  /* 0x000000ff0800720c */ /* 0x002fc80003f05070 */
[----:B------:R-:W-:-:S03]  /*41a0*/  ISETP.NE.AND.EX P0, PT, R9, RZ, PT, P0 ;  /* 0x000000ff0900720c */ /* 0x000fc60003f05300 */
[----:B------:R-:W1:Y:S01]  /*41b0*/  LDC R37, c[0x0][0x370] ;  /* 0x0000dc00ff257b82 */ /* 0x000e620000000800 */
[C---:B--2---:R-:W-:Y:S02]  /*41c0*/  ISETP.NE.AND P2, PT, R33.reuse, 0x1, PT ;  /* 0x000000012100780c */ /* 0x044fe40003f45270 */
[----:B------:R-:W-:Y:S01]  /*41d0*/  R2UR UR4, R33 ;  /* 0x00000000210472ca */ /* 0x000fe200000e0000 */
[----:B------:R-:W-:-:S04]  /*41e0*/  IMAD.MOV.U32 R33, RZ, RZ, 0x1000 ;  /* 0x00001000ff217424 */ /* 0x000fc800078e00ff */
[----:B------:R-:W2:Y:S01]  /*41f0*/  LDC R2, c[0x0][0xb0c] ;  /* 0x0002c300ff027b82 */ /* 0x000ea20000000800 */
[----:B----4-:R-:W-:Y:S01]  /*4200*/  R2UR UR5, R24 ;  /* 0x00000000180572ca */ /* 0x010fe200000e0000 */
[----:B------:R-:W-:-:S04]  /*4210*/  VOTEU.ANY UP3, P0 ;  /* 0x0000000000ff7886 */ /* 0x000fc80000060100 */
[----:B------:R-:W-:Y:S02]  /*4220*/  VOTEU.ANY UP2, P2 ;  /* 0x0000000000ff7886 */ /* 0x000fe40001040100 */
[----:B------:R-:W4:Y:S01]  /*4230*/  LDC R27, c[0x0][0xb20] ;  /* 0x0002c800ff1b7b82 */ /* 0x000f220000000800 */
[----:B---3--:R-:W-:-:S07]  /*4240*/  ISETP.NE.AND P1, PT, R0, 0x1, PT ;  /* 0x000000010000780c */ /* 0x008fce0003f25270 */
[----:B------:R-:W3:Y:S08]  /*4250*/  LDC.64 R38, c[0x0][0x348] ;  /* 0x0000d200ff267b82 */ /* 0x000ef00000000a00 */
[----:B------:R-:W1:Y:S08]  /*4260*/  LDC.64 R20, c[0x0][0xb10] ;  /* 0x0002c400ff147b82 */ /* 0x000e700000000a00 */
[----:B------:R-:W1:Y:S08]  /*4270*/  LDC.64 R6, c[0x0][0xb18] ;  /* 0x0002c600ff067b82 */ /* 0x000e700000000a00 */
[----:B------:R-:W1:Y:S08]  /*4280*/  LDC.64 R4, c[0x0][0xb28] ;  /* 0x0002ca00ff047b82 */ /* 0x000e700000000a00 */
[----:B------:R-:W1:Y:S08]  /*4290*/  LDC.64 R16, c[0x0][0x890] ;  /* 0x00022400ff107b82 */ /* 0x000e700000000a00 */
[----:B------:R-:W1:Y:S08]  /*42a0*/  LDC.64 R22, c[0x0][0x990] ;  /* 0x00026400ff167b82 */ /* 0x000e700000000a00 */
[----:B--234-:R-:W1:Y:S02]  /*42b0*/  LDC R34, c[0x0][0x374] ;  /* 0x0000dd00ff227b82 */ /* 0x01ce640000000800 */
.L_x_78:
[----:B------:R-:W-:Y:S04]  /*42c0*/  SHF.L.U32 R3, R36, 0x1f, RZ ;  /* 0x0000001f24037819 */ /* 0x000fe800000006ff */
[----:B--2---:R-:W2:Y:S02]  /*42d0*/  SYNCS.PHASECHK.TRANS64.TRYWAIT P0, [UR7+0x110], R3 ;  /* 0x00011003ff0075a7 */ /* 0x004ea40008001107 */
[----:B--2---:R-:W-:Y:S05]  /*42e0*/  @!P0 BRA `(.L_x_70) ;  /* 0x0000003800cc8947 */ /* 0x004fea0003800000 */
.L_x_159:
[----:B------:R-:W3:Y:S01]  /*42f0*/  LDS.128 R28, [UR7+0x150] ;  /* 0x00015007ff1c7984 */ /* 0x000ee20008000c00 */
[----:B------:R-:W-:Y:S01]  /*4300*/  ISETP.GE.AND P0, PT, R26, 0x1, PT ;  /* 0x000000011a00780c */ /* 0x000fe20003f06270 */
[----:B------:R-:W-:Y:S01]  /*4310*/  @!PT LDS RZ, [RZ] ;  /* 0x00000000fffff984 */ /* 0x000fe20000000800 */
[----:B------:R-:W-:Y:S01]  /*4320*/  @!PT LDS RZ, [RZ] ;  /* 0x00000000fffff984 */ /* 0x000fe20000000800 */
[----:B------:R-:W-:Y:S01]  /*4330*/  @!PT LDS RZ, [RZ] ;  /* 0x00000000fffff984 */ /* 0x000fe20000000800 */
[----:B------:R-:W-:Y:S01]  /*4340*/  @!PT LDS RZ, [RZ] ;  /* 0x00000000fffff984 */ /* 0x000fe20000000800 */
[----:B------:R4:W-:Y:S06]  /*4350*/  MEMBAR.ALL.CTA ;  /* 0x0000000000007992 */ /* 0x0009ec0000008000 */
[----:B----4-:R-:W4:Y:S02]  /*4360*/  FENCE.VIEW.ASYNC.S ;  /* 0x00000000000073c6 */ /* 0x010f240000000000 */
[----:B----4-:R-:W-:Y:S01]  /*4370*/  SYNCS.ARRIVE.TRANS64.RED.A1T0 RZ, [UR6], RZ ;  /* 0x000000ffffff79a7 */ /* 0x010fe20008100406 */
[----:B---3--:R-:W-:Y:S11]  /*4380*/  LOP3.LUT P3, RZ, R30, 0x1, RZ, 0xc0, !PT ;  /* 0x000000011eff7812 */ /* 0x008ff6000786c0ff */
[----:B------:R-:W-:Y:S02]  /*4390*/  @!UPT UIADD3 URZ, UPT, UPT, URZ, URZ, URZ ;  /* 0x000000fffffff290 */ /* 0x000fe4000fffe0ff */
[----:B------:R-:W-:Y:S02]  /*43a0*/  @P3 MOV R13, R28 ;  /* 0x0000001c000d3202 */ /* 0x000fe40000000f00 */
[----:B------:R-:W-:Y:S01]  /*43b0*/  @P3 LOP3.LUT R8, R29, 0xffff, RZ, 0xc0, !PT ;  /* 0x0000ffff1d083812 */ /* 0x000fe200078ec0ff */
[----:B------:R-:W-:Y:S06]  /*43c0*/  @!P0 BRA `(.L_x_71) ;  /* 0x0000000000a48947 */ /* 0x000fec0003800000 */
[----:B-1----:R-:W-:Y:S01]  /*43d0*/  IMAD.HI.U32 R44, R34, R7, RZ ;  /* 0x00000007222c7227 */ /* 0x002fe200078e00ff */
[----:B------:R-:W-:Y:S02]  /*43e0*/  ISETP.NE.AND P0, PT, R6, 0x1, PT ;  /* 0x000000010600780c */ /* 0x000fe40003f05270 */
[----:B------:R-:W-:Y:S01]  /*43f0*/  ISETP.NE.AND P2, PT, R26, 0x1, PT ;  /* 0x000000011a00780c */ /* 0x000fe20003f45270 */
[-C--:B------:R-:W-:Y:S01]  /*4400*/  IMAD.HI.U32 R42, R37, R20.reuse, RZ ;  /* 0x00000014252a7227 */ /* 0x080fe200078e00ff */
[----:B------:R-:W-:Y:S02]  /*4410*/  SHF.R.U32.HI R41, RZ, R27, R44 ;  /* 0x0000001bff297219 */ /* 0x000fe4000001162c */
[----:B------:R-:W-:Y:S01]  /*4420*/  ISETP.NE.AND P4, PT, R2, 0x1, PT ;  /* 0x000000010200780c */ /* 0x000fe20003f85270 */
[----:B------:R-:W-:Y:S01]  /*4430*/  IMAD.HI.U32 R48, R8, R7, RZ ;  /* 0x0000000708307227 */ /* 0x000fe200078e00ff */
[----:B------:R-:W-:Y:S02]  /*4440*/  SHF.R.U32.HI R42, RZ, R21, R42 ;  /* 0x00000015ff2a7219 */ /* 0x000fe4000001162a */
[----:B--2---:R-:W-:Y:S01]  /*4450*/  SEL R3, R34, R41, !P0 ;  /* 0x0000002922037207 */ /* 0x004fe20004000000 */
[----:B------:R-:W-:Y:S01]  /*4460*/  IMAD.HI.U32 R44, R13, R20, RZ ;  /* 0x000000140d2c7227 */ /* 0x000fe200078e00ff */
[----:B------:R-:W-:Y:S02]  /*4470*/  SEL R11, R37, R42, !P4 ;  /* 0x0000002a250b7207 */ /* 0x000fe40006000000 */
[----:B------:R-:W-:Y:S01]  /*4480*/  SHF.R.U32.HI R41, RZ, R27, R48 ;  /* 0x0000001bff297219 */ /* 0x000fe20000011630 */
[-C--:B------:R-:W-:Y:S01]  /*4490*/  IMAD.HI.U32 R46, R3, R4.reuse, RZ ;  /* 0x00000004032e7227 */ /* 0x080fe200078e00ff */
[----:B------:R-:W-:Y:S02]  /*44a0*/  SHF.R.U32.HI R44, RZ, R21, R44 ;  /* 0x00000015ff2c7219 */ /* 0x000fe4000001162c */
[----:B------:R-:W-:Y:S01]  /*44b0*/  SEL R9, R8, R41, !P0 ;  /* 0x0000002908097207 */ /* 0x000fe20004000000 */
[-C--:B------:R-:W-:Y:S01]  /*44c0*/  IMAD.HI.U32 R42, R11, R4.reuse, RZ ;  /* 0x000000040b2a7227 */ /* 0x080fe200078e00ff */
[-C--:B------:R-:W-:Y:S03]  /*44d0*/  @P2 SHF.R.U32.HI R3, RZ, R5.reuse, R46 ;  /* 0x00000005ff032219 */ /* 0x080fe6000001162e */
[----:B------:R-:W-:Y:S01]  /*44e0*/  IMAD.HI.U32 R14, R9, R4, RZ ;  /* 0x00000004090e7227 */ /* 0x000fe200078e00ff */
[----:B------:R-:W-:Y:S03]  /*44f0*/  @P2 SHF.R.U32.HI R11, RZ, R5, R42 ;  /* 0x00000005ff0b2219 */ /* 0x000fe6000001162a */
[C---:B------:R-:W-:Y:S01]  /*4500*/  IMAD R10, R26.reuse, R3, RZ ;  /* 0x000000031a0a7224 */ /* 0x040fe200078e02ff */
[----:B------:R-:W-:Y:S01]  /*4510*/  SEL R3, R13, R44, !P4 ;  /* 0x0000002c0d037207 */ /* 0x000fe20006000000 */
[C---:B------:R-:W-:Y:S01]  /*4520*/  IMAD R12, R26.reuse, R11, RZ ;  /* 0x0000000b1a0c7224 */ /* 0x040fe200078e02ff */
[-C--:B------:R-:W-:Y:S02]  /*4530*/  SHF.R.U32.HI R14, RZ, R5.reuse, R14 ;  /* 0x00000005ff0e7219 */ /* 0x080fe4000001160e */
[C---:B------:R-:W-:Y:S02]  /*4540*/  ISETP.GE.AND P0, PT, R9.reuse, R10, PT ;  /* 0x0000000a0900720c */ /* 0x040fe40003f06270 */
[----:B------:R-:W-:Y:S02]  /*4550*/  SEL R15, R9, R14, !P2 ;  /* 0x0000000e090f7207 */ /* 0x000fe40005000000 */
[C---:B------:R-:W-:Y:S03]  /*4560*/  ISETP.GE.OR P0, PT, R3.reuse, R12, P0 ;  /* 0x0000000c0300720c */ /* 0x040fe60000706670 */
[----:B------:R-:W-:Y:S04]  /*4570*/  IMAD.MOV R14, RZ, RZ, -R15 ;  /* 0x000000ffff0e7224 */ /* 0x000fe800078e0a0f */
[----:B------:R-:W-:Y:S06]  /*4580*/  IMAD R14, R26, R14, R9 ;  /* 0x0000000e1a0e7224 */ /* 0x000fec00078e0209 */
[C---:B------:R-:W-:Y:S05]  /*4590*/  @!P0 IMAD.HI.U32 R10, R3.reuse, R4, RZ ;  /* 0x00000004030a8227 */ /* 0x040fea00078e00ff */
[----:B------:R-:W-:Y:S04]  /*45a0*/  @!P0 SHF.R.U32.HI R10, RZ, R5, R10 ;  /* 0x00000005ff0a8219 */ /* 0x000fe8000001160a */
[----:B------:R-:W-:Y:S01]  /*45b0*/  @!P0 SEL R0, R3, R10, !P2 ;  /* 0x0000000a03008207 */ /* 0x000fe20005000000 */
[----:B------:R-:W-:Y:S03]  /*45c0*/  IMAD.MOV R10, RZ, RZ, -R3 ;  /* 0x000000ffff0a7224 */ /* 0x000fe600078e0a03 */
[----:B------:R-:W-:Y:S01]  /*45d0*/  @!P0 IADD3 R15, PT, PT, R15, -R0, RZ ;  /* 0x800000000f0f8210 */ /* 0x000fe20007ffe0ff */
[----:B------:R-:W-:Y:S01]  /*45e0*/  @!P0 IMAD R0, R11, R14, R0 ;  /* 0x0000000e0b008224 */ /* 0x000fe200078e0200 */
[----:B------:R-:W-:Y:S01]  /*45f0*/  IADD3 R11, PT, PT, -R9, RZ, RZ ;  /* 0x000000ff090b7210 */ /* 0x000fe20007ffe1ff */
[----:B------:R-:W-:Y:S02]  /*4600*/  IMAD R13, R2, R10, R13 ;  /* 0x0000000a020d7224 */ /* 0x000fe400078e020d */
[----:B------:R-:W-:Y:S02]  /*4610*/  @!P0 IMAD R9, R15, R26, R3 ;  /* 0x0000001a0f098224 */ /* 0x000fe400078e0203 */
[----:B------:R-:W-:Y:S02]  /*4620*/  @!P0 IMAD.MOV.U32 R3, RZ, RZ, R0 ;  /* 0x000000ffff038224 */ /* 0x000fe400078e0000 */
[----:B------:R-:W-:Y:S02]  /*4630*/  IMAD R8, R6, R11, R8 ;  /* 0x0000000b06087224 */ /* 0x000fe400078e0208 */
[----:B------:R-:W-:Y:S02]  /*4640*/  IMAD R13, R3, R2, R13 ;  /* 0x00000002030d7224 */ /* 0x000fe400078e020d */
[----:B------:R-:W-:Y:S02]  /*4650*/  IMAD R8, R9, R6, R8 ;  /* 0x0000000609087224 */ /* 0x000fe400078e0208 */
.L_x_71:
[----:B------:R-:W-:Y:S05]  /*4660*/  BRA.U UP0, `(.L_x_72) ;  /* 0x0000000100107547 */ /* 0x000fea000b800000 */
[----:B--2---:R-:W-:Y:S04]  /*4670*/  MOV R0, UR15 ;  /* 0x0000000f00007c02 */ /* 0x004fe80008000f00 */
[----:B------:R-:W-:Y:S04]  /*4680*/  SHF.L.U32 R3, R0, 0x1f, RZ ;  /* 0x0000001f00037819 */ /* 0x000fe800000006ff */
[----:B------:R-:W2:Y:S02]  /*4690*/  SYNCS.PHASECHK.TRANS64.TRYWAIT P0, [UR7+0x108], R3 ;  /* 0x00010803ff0075a7 */ /* 0x000ea40008001107 */
[----:B--2---:R-:W-:Y:S05]  /*46a0*/  @!P0 BRA `(.L_x_73) ;  /* 0x0000003400f48947 */ /* 0x004fea0003800000 */
.L_x_72:
[----:B-1----:R-:W-:Y:S02]  /*46b0*/  ISETP.NE.U32.AND P2, PT, R16, RZ, PT ;  /* 0x000000ff1000720c */ /* 0x002fe40003f45070 */
[----:B------:R-:W-:Y:S02]  /*46c0*/  R2UR UR10, R18 ;  /* 0x00000000120a72ca */ /* 0x000fe400000e0000 */
[C---:B------:R-:W-:Y:S02]  /*46d0*/  ISETP.NE.AND.EX P2, PT, R17.reuse, RZ, PT, P2 ;  /* 0x000000ff1100720c */ /* 0x040fe40003f45320 */
[----:B------:R-:W-:Y:S04]  /*46e0*/  ISETP.NE.U32.AND P0, PT, R16, RZ, PT ;  /* 0x000000ff1000720c */ /* 0x000fe80003f05070 */
[----:B------:R-:W-:Y:S05]  /*46f0*/  ISETP.NE.AND.EX P0, PT, R17, RZ, PT, P0 ;  /* 0x000000ff1100720c */ /* 0x000fea0003f05300 */
[----:B------:R-:W-:Y:S02]  /*4700*/  USHF.L.U32 UR10, UR10, 0x6, URZ ;  /* 0x000000060a0a7899 */ /* 0x000fe400080006ff */
[----:B------:R-:W-:Y:S10]  /*4710*/  @!P2 BRA `(.L_x_74) ;  /* 0x00000000002ca947 */ /* 0x000ff40003800000 */
[----:B------:R-:W-:Y:S01]  /*4720*/  UPLOP3.LUT UP4, UPT, UPT, UPT, UP3, 0x80, 0x8 ;  /* 0x000000000008789c */ /* 0x000fe20003f8f030 */
[----:B------:R-:W-:Y:S05]  /*4730*/  HFMA2 R63, -RZ, RZ, 0, 5.9604644775390625e-08 ;  /* 0x00000001ff3f7431 */ /* 0x000fea00000001ff */
[----:B------:R-:W-:Y:S11]  /*4740*/  PLOP3.LUT P2, PT, PT, PT, UP4, 0x80, 0x8 ;  /* 0x000000000008781c */ /* 0x000ff60003f4f048 */
[----:B------:R-:W-:Y:S02]  /*4750*/  @!UPT UIADD3 URZ, UPT, UPT, URZ, URZ, URZ ;  /* 0x000000fffffff290 */ /* 0x000fe4000fffe0ff */
[----:B------:R-:W1:Y:S01]  /*4760*/  @P2 LDC.64 R10, c[0x0][0x888] ;  /* 0x00022200ff0a2b82 */ /* 0x000e620000000a00 */
[----:B--2---:R-:W-:Y:S04]  /*4770*/  @P2 IMAD R0, R19, R16, RZ ;  /* 0x0000001013002224 */ /* 0x004fe800078e02ff */
[----:B-1----:R-:W-:Y:S01]  /*4780*/  @P2 IMAD.WIDE R10, R0, 0x4, R10 ;  /* 0x00000004000a2825 */ /* 0x002fe200078e020a */
[----:B------:R-:W-:Y:S04]  /*4790*/  MOV R0, 0x1 ;  /* 0x0000000100007802 */ /* 0x000fe80000000f00 */
[----:B------:R1:W5:Y:S01]  /*47a0*/  @P2 LDG.E R35, desc[UR50][R10.64] ;  /* 0x000000320a232981 */ /* 0x000362000c1e1900 */
[----:B------:R-:W-:Y:S01]  /*47b0*/  @!P2 PRMT R63, R0, 0x7610, R63 ;  /* 0x00007610003fa816 */ /* 0x000fe2000000003f */
[----:B-1----:R-:W3:Y:S06]  /*47c0*/  @!P2 LDC R35, c[0x0][0x880] ;  /* 0x00022000ff23ab82 */ /* 0x002eec0000000800 */
.L_x_74:
[----:B---3-5:R-:W-:Y:S01]  /*47d0*/  @!P0 FSETP.EQ.AND P4, PT, R35, RZ, PT ;  /* 0x000000ff2300820b */ /* 0x028fe20003f82000 */
[----:B------:R-:W-:Y:S01]  /*47e0*/  @!UPT UIADD3 URZ, UPT, UPT, URZ, URZ, URZ ;  /* 0x000000fffffff290 */ /* 0x000fe2000fffe0ff */
[----:B------:R-:W-:Y:S11]  /*47f0*/  @!P0 BRA `(.L_x_75) ;  /* 0x0000000000148947 */ /* 0x000ff60003800000 */
[----:B------:R-:W-:Y:S02]  /*4800*/  LOP3.LUT P0, RZ, R63, 0xff, RZ, 0xc0, !PT ;  /* 0x000000ff3fff7812 */ /* 0x000fe4000780c0ff */
[----:B------:R-:W-:Y:S04]  /*4810*/  PLOP3.LUT P4, PT, PT, PT, UP4, 0x80, 0x8 ;  /* 0x000000000008781c */ /* 0x000fe80003f8f048 */
[----:B------:R-:W-:Y:S07]  /*4820*/  PLOP3.LUT P4, PT, P4, PT, PT, 0x8, 0x80 ;  /* 0x000000000080781c */ /* 0x000fee000278e170 */
[----:B------:R-:W-:Y:S11]  /*4830*/  @P0 FSETP.EQ.AND P4, PT, R35, RZ, PT ;  /* 0x000000ff2300020b */ /* 0x000ff60003f82000 */
[----:B------:R-:W-:Y:S02]  /*4840*/  @!UPT UIADD3 URZ, UPT, UPT, URZ, URZ, URZ ;  /* 0x000000fffffff290 */ /* 0x000fe4000fffe0ff */
.L_x_75:
[----:B--2---:R-:W-:Y:S01]  /*4850*/  SHF.L.U32 R0, R40, 0x1f, RZ ;  /* 0x0000001f28007819 */ /* 0x004fe200000006ff */
[----:B------:R-:W-:Y:S01]  /*4860*/  ULEA UR17, UR18, UR7, 0x3 ;  /* 0x0000000712117291 */ /* 0x000fe2000f8e18ff */
[----:B------:R-:W-:Y:S01]  /*4870*/  ISETP.NE.AND P0, PT, R24, 0x1, PT ;  /* 0x000000011800780c */ /* 0x000fe20003f05270 */
[----:B------:R-:W-:Y:S04]  /*4880*/  IMAD.SHL.U32 R10, R45, 0x40, RZ ;  /* 0x000000402d0a7824 */ /* 0x000fe800078e00ff */
[C---:B------:R-:W-:Y:S01]  /*4890*/  IMAD.HI.U32 R11, R10.reuse, R25, RZ ;  /* 0x000000190a0b7227 */ /* 0x040fe200078e00ff */
[C---:B------:R-:W-:Y:S02]  /*48a0*/  R2UR UR11, R10.reuse ;  /* 0x000000000a0b72ca */ /* 0x040fe400000e0000 */
[----:B------:R-:W1:Y:S02]  /*48b0*/  SYNCS.PHASECHK.TRANS64.TRYWAIT P2, [UR17+0xe8], R0 ;  /* 0x0000e800ff0075a7 */ /* 0x000e640008041111 */
[----:B------:R-:W-:Y:S04]  /*48c0*/  SHF.R.U32.HI R11, RZ, R32, R11 ;  /* 0x00000020ff0b7219 */ /* 0x000fe8000001160b */
[----:B------:R-:W-:Y:S02]  /*48d0*/  SEL R11, R10, R11, !P0 ;  /* 0x0000000b0a0b7207 */ /* 0x000fe40004000000 */
[----:B------:R-:W-:Y:S02]  /*48e0*/  ELECT P0, URZ, PT ;  /* 0x0000000000ff782f */ /* 0x000fe40003800000 */
[C---:B------:R-:W-:Y:S01]  /*48f0*/  R2UR UR8, R11.reuse ;  /* 0x000000000b0872ca */ /* 0x040fe200000e0000 */
[C---:B------:R-:W-:Y:S01]  /*4900*/  IMAD.HI.U32 R12, R11.reuse, R22, RZ ;  /* 0x000000160b0c7227 */ /* 0x040fe200078e00ff */
[----:B------:R-:W-:Y:S02]  /*4910*/  PLOP3.LUT P4, PT, P4, P0, PT, 0xf2, 0x2f ;  /* 0x00000000002f781c */ /* 0x000fe40002781e72 */
[----:B------:R-:W-:Y:S01]  /*4920*/  R2UR UR12, R11 ;  /* 0x000000000b0c72ca */ /* 0x000fe200000e0000 */
[----:B------:R-:W-:Y:S01]  /*4930*/  IMAD.MOV R9, RZ, RZ, -R11 ;  /* 0x000000ffff097224 */ /* 0x000fe200078e0a0b */
[----:B------:R-:W-:Y:S04]  /*4940*/  SHF.R.U32.HI R3, RZ, R23, R12 ;  /* 0x00000017ff037219 */ /* 0x000fe8000001160c */
[----:B------:R-:W-:Y:S02]  /*4950*/  R2UR UR13, R3 ;  /* 0x00000000030d72ca */ /* 0x000fe400000e0000 */
[----:B------:R-:W-:Y:S03]  /*4960*/  R2UR UR9, R9 ;  /* 0x00000000090972ca */ /* 0x000fe600000e0000 */
[----:B------:R-:W-:Y:S05]  /*4970*/  @!P4 IADD3 R18, P0, PT, R38, 0x580, RZ ;  /* 0x000005802612c810 */ /* 0x000fea0007f1e0ff */
[----:B------:R-:W-:Y:S03]  /*4980*/  @!P4 IMAD.X R12, RZ, RZ, R39, P0 ;  /* 0x000000ffff0cc224 */ /* 0x000fe600000e0627 */
[----:B------:R-:W-:Y:S02]  /*4990*/  USEL UR13, UR8, UR13, !UP2 ;  /* 0x0000000d080d7287 */ /* 0x000fe4000d000000 */
[----:B------:R-:W-:Y:S04]  /*49a0*/  UIMAD UR11, UR5, UR9, UR11 ;  /* 0x00000009050b72a4 */ /* 0x000fe8000f8e020b */
[----:B------:R-:W-:Y:S05]  /*49b0*/  IMAD R3, RZ, RZ, -UR13 ;  /* 0x8000000dff037e24 */ /* 0x000fea000f8e02ff */
[----:B------:R-:W-:Y:S11]  /*49c0*/  R2UR UR8, R3 ;  /* 0x00000000030872ca */ /* 0x000ff600000e0000 */
[----:B------:R-:W-:Y:S02]  /*49d0*/  @!UPT UIADD3 URZ, UPT, UPT, URZ, URZ, URZ ;  /* 0x000000fffffff290 */ /* 0x000fe4000fffe0ff */
[----:B------:R-:W-:Y:S01]  /*49e0*/  UIMAD UR12, UR4, UR8, UR12 ;  /* 0x00000008040c72a4 */ /* 0x000fe2000f8e020c */
[----:B-1----:R-:W-:Y:S11]  /*49f0*/  @!P2 BRA `(.L_x_76) ;  /* 0x000000340038a947 */ /* 0x002ff60003800000 */
.L_x_162:
[----:B------:R-:W2:Y:S01]  /*4a00*/  LDC.64 R14, c[0x0][0xb10] ;  /* 0x0002c400ff0e7b82 */ /* 0x000ea20000000a00 */
[----:B------:R-:W-:Y:S01]  /*4a10*/  @!P4 R2UR UR14, R18 ;  /* 0x00000000120ec2ca */ /* 0x000fe200000e0000 */
[----:B------:R-:W-:Y:S01]  /*4a20*/  VOTEU.ALL UP1, P4 ;  /* 0x0000000000ff7886 */ /* 0x000fe20002020000 */
[----:B------:R-:W-:Y:S01]  /*4a30*/  @!P4 R2UR UR8, R12 ;  /* 0x000000000c08c2ca */ /* 0x000fe200000e0000 */
[----:B------:R-:W-:Y:S01]  /*4a40*/  UIADD3 UR9, UPT, UPT, UR17, 0xd0, URZ ;  /* 0x000000d011097890 */ /* 0x000fe2000fffe0ff */
[----:B------:R-:W-:Y:S03]  /*4a50*/  @!P4 IMAD.MOV.U32 R18, RZ, RZ, 0x1000 ;  /* 0x00001000ff12c424 */ /* 0x000fe600078e00ff */
[----:B------:R-:W3:Y:S01]  /*4a60*/  LDC.64 R10, c[0x0][0xb18] ;  /* 0x0002c600ff0a7b82 */ /* 0x000ee20000000a00 */
[----:B------:R-:W-:Y:S01]  /*4a70*/  @!UP1 UPRMT UR20, URZ, 0x40, URZ ;  /* 0x00000040ff149896 */ /* 0x000fe200080000ff */
[----:B------:R-:W-:Y:S01]  /*4a80*/  @P3 SHF.R.U32.HI R19, RZ, 0x10, R29 ;  /* 0x00000010ff133819 */ /* 0x000fe2000001161d */
[----:B------:R-:W-:Y:S01]  /*4a90*/  VOTEU.ALL UP0, P4 ;  /* 0x0000000000ff7886 */ /* 0x000fe20002000000 */
[----:B------:R-:W-:Y:S04]  /*4aa0*/  UIADD3 UR16, UPT, UPT, UR18, 0x1, URZ ;  /* 0x0000000112107890 */ /* 0x000fe8000fffe0ff */
[----:B-1----:R-:W1:Y:S01]  /*4ab0*/  @!P1 LDC R0, c[0x0][0xb20] ;  /* 0x0002c800ff009b82 */ /* 0x002e620000000800 */
[----:B------:R-:W-:Y:S01]  /*4ac0*/  @!UP1 UPRMT UR20, UR20, 0x5410, URZ ;  /* 0x0000541014149896 */ /* 0x000fe200080000ff */
[----:B------:R-:W-:Y:S01]  /*4ad0*/  IMAD.U32 R42, RZ, RZ, UR14 ;  /* 0x0000000eff2a7e24 */ /* 0x000fe2000f8e00ff */
[----:B------:R-:W-:Y:S05]  /*4ae0*/  UISETP.NE.AND UP5, UPT, UR16, 0x3, UPT ;  /* 0x000000031000788c */ /* 0x000fea000bfa5270 */
[----:B------:R-:W4:Y:S01]  /*4af0*/  @!P1 LDC R3, c[0x0][0xb0c] ;  /* 0x0002c300ff039b82 */ /* 0x000f220000000800 */
[----:B------:R-:W-:Y:S01]  /*4b00*/  IMAD.U32 R43, RZ, RZ, UR8 ;  /* 0x00000008ff2b7e24 */ /* 0x000fe2000f8e00ff */
[----:B------:R-:W-:Y:S01]  /*4b10*/  @!UP1 ULEA UR8, UR18, UR7, 0xc ;  /* 0x0000000712089291 */ /* 0x000fe2000f8e60ff */
[----:B------:R-:W-:Y:S01]  /*4b20*/  @!P4 R2UR UR22, R42 ;  /* 0x000000002a16c2ca */ /* 0x000fe200000e0000 */
[----:B------:R-:W-:Y:S02]  /*4b30*/  UPRMT UR19, UR45, 0x654, UR9 ;  /* 0x000006542d137896 */ /* 0x000fe40008000009 */
[----:B------:R-:W-:Y:S01]  /*4b40*/  @!P4 R2UR UR23, R43 ;  /* 0x000000002b17c2ca */ /* 0x000fe200000e0000 */
[----:B------:R-:W-:Y:S02]  /*4b50*/  @!UP1 UIADD3 UR8, UPT, UPT, UR8, 0x200, URZ ;  /* 0x0000020008089890 */ /* 0x000fe4000fffe0ff */
[----:B------:R-:W-:Y:S02]  /*4b60*/  USEL UR18, URZ, 0x1, UP5 ;  /* 0x00000001ff127887 */ /* 0x000fe4000a800000 */
[----:B------:R-:W-:Y:S04]  /*4b70*/  USEL UR16, UR16, URZ, UP5 ;  /* 0x000000ff10107287 */ /* 0x000fe8000a800000 */
[----:B------:R-:W-:Y:S01]  /*4b80*/  ULEA UR14, UR16, UR7, 0x3 ;  /* 0x00000007100e7291 */ /* 0x000fe2000f8e18ff */
[----:B------:R-:W-:Y:S03]  /*4b90*/  LOP3.LUT R40, R40, UR18, RZ, 0x3c, !PT ;  /* 0x0000001228287c12 */ /* 0x000fe6000f8e3cff */
[----:B------:R1:W-:Y:S01]  /*4ba0*/  @!UP0 UTMALDG.4D.IM2COL [UR8], [UR22], UR20 ;  /* 0x00000008160083b4 */ /* 0x0003e20008058014 */
[----:B------:R1:W-:Y:S01]  /*4bb0*/  @!P4 SYNCS.ARRIVE.TRANS64.RED.A0TR RZ, [UR17+0xd0], R18 ;  /* 0x0000d012ffffc9a7 */ /* 0x0003e20008300411 */
[----:B------:R-:W-:Y:S02]  /*4bc0*/  SHF.L.U32 R12, R40, 0x1f, RZ ;  /* 0x0000001f280c7819 */ /* 0x000fe400000006ff */
[----:B----4-:R-:W-:Y:S01]  /*4bd0*/  @!P1 ISETP.NE.AND P2, PT, R3, 0x1, PT ;  /* 0x000000010300980c */ /* 0x010fe20003f45270 */
[C---:B--2---:R-:W-:Y:S01]  /*4be0*/  @!P1 IMAD.HI.U32 R14, R13.reuse, R14, RZ ;  /* 0x0000000e0d0e9227 */ /* 0x044fe200078e00ff */
[----:B---3--:R-:W-:Y:S03]  /*4bf0*/  @!P1 ISETP.NE.AND P0, PT, R10, 0x1, PT ;  /* 0x000000010a00980c */ /* 0x008fe60003f05270 */
[C---:B------:R-:W-:Y:S01]  /*4c00*/  @!P1 IMAD.HI.U32 R11, R8.reuse, R11, RZ ;  /* 0x0000000b080b9227 */ /* 0x040fe200078e00ff */
[----:B------:R-:W-:Y:S04]  /*4c10*/  @!P1 SHF.R.U32.HI R14, RZ, R15, R14 ;  /* 0x0000000fff0e9219 */ /* 0x000fe8000001160e */
[----:B-1----:R-:W-:Y:S01]  /*4c20*/  @!P1 SHF.R.U32.HI R9, RZ, R0, R11 ;  /* 0x00000000ff099219 */ /* 0x002fe2000001160b */
[----:B------:R-:W-:Y:S01]  /*4c30*/  SYNCS.ARRIVE.TRANS64.RED.A1T0 RZ, [UR19], RZ ;  /* 0x000000ffffff79a7 */ /* 0x000fe20008100413 */
[----:B------:R-:W-:Y:S02]  /*4c40*/  @!P1 SEL R14, R13, R14, !P2 ;  /* 0x0000000e0d0e9207 */ /* 0x000fe40005000000 */
[----:B------:R-:W-:Y:S01]  /*4c50*/  @!P1 SEL R9, R8, R9, !P0 ;  /* 0x0000000908099207 */ /* 0x000fe20004000000 */
[----:B------:R-:W1:Y:S04]  /*4c60*/  SYNCS.PHASECHK.TRANS64.TRYWAIT P5, [UR14+0xe8], R12 ;  /* 0x0000e80cff0075a7 */ /* 0x000e6800080a110e */
[----:B------:R-:W-:Y:S02]  /*4c70*/  @!P1 IMAD.IADD R0, R9, 0x1, -R14 ;  /* 0x0000000109009824 */ /* 0x000fe400078e0a0e */
[----:B------:R-:W-:Y:S02]  /*4c80*/  @!P1 IMAD.IADD R9, R14, 0x1, -R9 ;  /* 0x000000010e099824 */ /* 0x000fe400078e0a09 */
[----:B------:R-:W-:Y:S02]  /*4c90*/  @!P1 IMAD R13, R0, R3, R13 ;  /* 0x00000003000d9224 */ /* 0x000fe400078e020d */
[----:B------:R-:W-:Y:S01]  /*4ca0*/  @!P1 IMAD R8, R9, R10, R8 ;  /* 0x0000000a09089224 */ /* 0x000fe200078e0208 */
[----:B-1----:R-:W-:Y:S06]  /*4cb0*/  @!P5 BRA `(.L_x_77) ;  /* 0x0000003000a0d947 */ /* 0x002fec0003800000 */
.L_x_164:
[----:B-1----:R-:W-:Y:S01]  /*4cc0*/  @!P4 IADD3 R3, P0, PT, R38, 0x580, RZ ;  /* 0x000005802603c810 */ /* 0x002fe20007f1e0ff */
[----:B------:R-:W-:Y:S01]  /*4cd0*/  VOTEU.ALL UP1, P4 ;  /* 0x0000000000ff7886 */ /* 0x000fe20002020000 */
[----:B------:R-:W-:Y:S01]  /*4ce0*/  UIADD3 UR17, UPT, UPT, UR16, 0x1, URZ ;  /* 0x0000000110117890 */ /* 0x000fe2000fffe0ff */
[----:B------:R-:W-:Y:S01]  /*4cf0*/  LOP3.LUT R36, R36, 0x1, RZ, 0x3c, !PT ;  /* 0x0000000124247812 */ /* 0x000fe200078e3cff */
[----:B------:R-:W-:Y:S01]  /*4d00*/  VOTEU.ALL UP0, P4 ;  /* 0x0000000000ff7886 */ /* 0x000fe20002000000 */
[----:B------:R-:W-:Y:S01]  /*4d10*/  @!P4 IMAD.X R0, RZ, RZ, R39, P0 ;  /* 0x000000ffff00c224 */ /* 0x000fe200000e0627 */
[----:B------:R-:W-:Y:S01]  /*4d20*/  @!P4 R2UR UR9, R3 ;  /* 0x000000000309c2ca */ /* 0x000fe200000e0000 */
[----:B------:R-:W-:Y:S01]  /*4d30*/  @!UP1 UIADD3 UR10, UPT, UPT, UR10, 0x20, URZ ;  /* 0x000000200a0a9890 */ /* 0x000fe2000fffe0ff */
[----:B------:R-:W-:Y:S01]  /*4d40*/  IMAD.IADD R18, R8, 0x1, R62 ;  /* 0x0000000108127824 */ /* 0x000fe200078e023e */
[----:B------:R-:W-:Y:S01]  /*4d50*/  UISETP.NE.AND UP5, UPT, UR17, 0x3, UPT ;  /* 0x000000031100788c */ /* 0x000fe2000bfa5270 */
[----:B------:R-:W-:Y:S01]  /*4d60*/  @!P4 R2UR UR8, R0 ;  /* 0x000000000008c2ca */ /* 0x000fe200000e0000 */
[----:B------:R-:W-:Y:S04]  /*4d70*/  IMAD.IADD R45, R13, 0x1, R64 ;  /* 0x000000010d2d7824 */ /* 0x000fe800078e0240 */
[----:B------:R-:W-:Y:S04]  /*4d80*/  PLOP3.LUT P0, PT, PT, PT, UP5, 0x80, 0x8 ;  /* 0x000000000008781c */ /* 0x000fe80003f0f058 */
[----:B------:R-:W-:Y:S01]  /*4d90*/  IMAD.U32 R10, RZ, RZ, UR9 ;  /* 0x00000009ff0a7e24 */ /* 0x000fe2000f8e00ff */
[----:B------:R-:W-:Y:S01]  /*4da0*/  UIADD3 UR9, UPT, UPT, UR14, 0xd0, URZ ;  /* 0x000000d00e097890 */ /* 0x000fe2000fffe0ff */
[----:B------:R-:W-:Y:S02]  /*4db0*/  SEL R3, RZ, 0x1, P0 ;  /* 0x00000001ff037807 */ /* 0x000fe40000000000 */
[----:B------:R-:W-:Y:S01]  /*4dc0*/  IMAD.U32 R11, RZ, RZ, UR8 ;  /* 0x00000008ff0b7e24 */ /* 0x000fe2000f8e00ff */
[----:B------:R-:W-:Y:S01]  /*4dd0*/  @!UP1 ULEA UR8, UR16, UR7, 0xc ;  /* 0x0000000710089291 */ /* 0x000fe2000f8e60ff */
[----:B------:R-:W-:Y:S01]  /*4de0*/  @!P4 R2UR UR20, R10 ;  /* 0x000000000a14c2ca */ /* 0x000fe200000e0000 */
[----:B------:R-:W-:Y:S01]  /*4df0*/  @!UP1 UPRMT UR16, URZ, 0x40, URZ ;  /* 0x00000040ff109896 */ /* 0x000fe200080000ff */
[----:B------:R-:W-:Y:S01]  /*4e00*/  LOP3.LUT R40, R40, R3, RZ, 0x3c, !PT ;  /* 0x0000000328287212 */ /* 0x000fe200078e3cff */
[----:B------:R-:W-:Y:S01]  /*4e10*/  @!UP1 UIADD3 UR8, UPT, UPT, UR8, 0x200, URZ ;  /* 0x0000020008089890 */ /* 0x000fe2000fffe0ff */
[----:B------:R-:W-:Y:S01]  /*4e20*/  @!P4 R2UR UR21, R11 ;  /* 0x000000000b15c2ca */ /* 0x000fe200000e0000 */
[----:B------:R-:W-:Y:S02]  /*4e30*/  @!UP1 UPRMT UR19, UR16, 0x5410, URZ ;  /* 0x0000541010139896 */ /* 0x000fe400080000ff */
[----:B------:R-:W-:Y:S10]  /*4e40*/  UPRMT UR18, UR45, 0x654, UR9 ;  /* 0x000006542d127896 */ /* 0x000ff40008000009 */
[----:B------:R2:W-:Y:S01]  /*4e50*/  @!UP0 UTMALDG.4D.IM2COL [UR8], [UR20], UR19 ;  /* 0x00000008140083b4 */ /* 0x0005e20008058013 */
[----:B------:R2:W-:Y:S01]  /*4e60*/  @!P4 SYNCS.ARRIVE.TRANS64.RED.A0TR RZ, [UR14+0xd0], R33 ;  /* 0x0000d021ffffc9a7 */ /* 0x0005e2000830040e */
[----:B------:R-:W-:Y:S01]  /*4e70*/  UPLOP3.LUT UP0, UPT, UPT, UPT, UPT, 0x80, 0x8 ;  /* 0x000000000008789c */ /* 0x000fe20003f0f070 */
[----:B------:R-:W-:Y:S01]  /*4e80*/  SYNCS.ARRIVE.TRANS64.RED.A1T0 RZ, [UR18], RZ ;  /* 0x000000ffffff79a7 */ /* 0x000fe20008100412 */
[----:B------:R-:W-:Y:S01]  /*4e90*/  USEL UR18, UR17, URZ, UP5 ;  /* 0x000000ff11127287 */ /* 0x000fe2000a800000 */
[----:B------:R-:W-:Y:S11]  /*4ea0*/  @P3 BRA `(.L_x_78) ;  /* 0xfffffff400043947 */ /* 0x000ff6000383ffff */
[----:B------:R-:W-:Y:S01]  /*4eb0*/  UIADD3 UR7, UPT, UPT, UR7, 0xe8, URZ ;  /* 0x000000e807077890 */ /* 0x000fe2000fffe0ff */
[----:B------:R-:W-:-:S03]  /*4ec0*/  SHF.L.U32 R3, R40, 0x1f, RZ ;  /* 0x0000001f28037819 */ /* 0x000fc600000006ff */
[----:B------:R-:W-:-:S09]  /*4ed0*/  ULEA UR4, UR18, UR7, 0x3 ;  /* 0x0000000712047291 */ /* 0x000fd2000f8e18ff */
[----:B------:R-:W1:Y:S02]  /*4ee0*/  SYNCS.PHASECHK.TRANS64.TRYWAIT P0, [UR4], R3 ;  /* 0x00000003ff0075a7 */ /* 0x000e640008001104 */
[----:B-1----:R-:W-:Y:S05]  /*4ef0*/  @!P0 BRA `(.L_x_79) ;  /* 0x0000003000288947 */ /* 0x002fea0003800000 */
.L_x_166:
[----:B------:R-:W-:-:S04]  /*4f00*/  UIADD3 UR4, UPT, UPT, UR18, 0x1, URZ ;  /* 0x0000000112047890 */ /* 0x000fc8000fffe0ff */
[----:B------:R-:W-:-:S04]  /*4f10*/  UISETP.NE.AND UP0, UPT, UR4, 0x3, UPT ;  /* 0x000000030400788c */ /* 0x000fc8000bf05270 */
[----:B------:R-:W-:Y:S02]  /*4f20*/  USEL UR4, UR4, URZ, UP0 ;  /* 0x000000ff04047287 */ /* 0x000fe40008000000 */
[----:B------:R-:W-:-:S04]  /*4f30*/  PLOP3.LUT P0, PT, PT, PT, UP0, 0x80, 0x8 ;  /* 0x000000000008781c */ /* 0x000fc80003f0f008 */
[----:B-1----:R-:W-:Y:S01]  /*4f40*/  SEL R3, RZ, 0x1, P0 ;  /* 0x00000001ff037807 */ /* 0x002fe20000000000 */
[----:B------:R-:W-:-:S03]  /*4f50*/  IMAD.U32 R0, RZ, RZ, UR4 ;  /* 0x00000004ff007e24 */ /* 0x000fc6000f8e00ff */
[----:B------:R-:W-:Y:S02]  /*4f60*/  LOP3.LUT R40, R40, R3, RZ, 0x3c, !PT ;  /* 0x0000000328287212 */ /* 0x000fe400078e3cff */
[C---:B------:R-:W-:Y:S01]  /*4f70*/  LEA R2, R0.reuse, UR7, 0x3 ;  /* 0x0000000700027c11 */ /* 0x040fe2000f8e18ff */
[----:B------:R-:W-:Y:S01]  /*4f80*/  VIADD R0, R0, 0x1 ;  /* 0x0000000100007836 */ /* 0x000fe20000000000 */
[----:B------:R-:W-:-:S04]  /*4f90*/  SHF.L.U32 R3, R40, 0x1f, RZ ;  /* 0x0000001f28037819 */ /* 0x000fc800000006ff */
[----:B------:R-:W1:Y:S01]  /*4fa0*/  SYNCS.PHASECHK.TRANS64.TRYWAIT P1, [R2+URZ], R3 ;  /* 0x00000003020075a7 */ /* 0x000e6200080211ff */
[----:B------:R-:W-:-:S04]  /*4fb0*/  ISETP.NE.AND P0, PT, R0, 0x3, PT ;  /* 0x000000030000780c */ /* 0x000fc80003f05270 */
[----:B------:R-:W-:Y:S02]  /*4fc0*/  SEL R5, RZ, 0x1, P0 ;  /* 0x00000001ff057807 */ /* 0x000fe40000000000 */
[----:B------:R-:W-:Y:S02]  /*4fd0*/  SEL R0, R0, RZ, P0 ;  /* 0x000000ff00007207 */ /* 0x000fe40000000000 */
[----:B------:R-:W-:Y:S01]  /*4fe0*/  LOP3.LUT R5, R40, R5, RZ, 0x3c, !PT ;  /* 0x0000000528057212 */ /* 0x000fe200078e3cff */
[----:B-1----:R-:W-:Y:S06]  /*4ff0*/  @!P1 BRA `(.L_x_80) ;  /* 0x0000003000009947 */ /* 0x002fec0003800000 */
.L_x_167:
[----:B------:R-:W-:Y:S02]  /*5000*/  LEA R0, R0, UR7, 0x3 ;  /* 0x0000000700007c11 */ /* 0x000fe4000f8e18ff */
[----:B------:R-:W-:-:S07]  /*5010*/  SHF.L.U32 R5, R5, 0x1f, RZ ;  /* 0x0000001f05057819 */ /* 0x000fce00000006ff */
.L_x_81:
[----:B---3--:R3:W4:Y:S02]  /*5020*/  SYNCS.PHASECHK.TRANS64.TRYWAIT P0, [R0+URZ], R5 ;  /* 0x00000005000075a7 */ /* 0x00872400080011ff */
[----:B----4-:R-:W-:Y:S05]  /*5030*/  @!P0 NANOSLEEP.SYNCS 0x989680 ;  /* 0x009896800000895d */ /* 0x010fea0003900000 */
[----:B------:R-:W4:Y:S02]  /*5040*/  @!P0 SYNCS.PHASECHK.TRANS64 P0, [R0+URZ], R5 ;  /* 0x00000005000085a7 */ /* 0x000f2400080010ff */
[----:B--2-4-:R-:W-:Y:S05]  /*5050*/  @P0 EXIT ;  /* 0x000000000000094d */ /* 0x014fea0003800000 */
[----:B------:R-:W-:Y:S05]  /*5060*/  BRA `(.L_x_81) ;  /* 0xfffffffc00ec7947 */ /* 0x000fea000383ffff */
.L_x_69:
[----:B------:R-:W-:-:S06]  /*5070*/  UISETP.GE.AND UP0, UPT, UR6, 0x4, UPT ;  /* 0x000000040600788c */ /* 0x000fcc000bf06270 */
[----:B------:R-:W-:-:S13]  /*5080*/  PLOP3.LUT P0, PT, PT, PT, UP0, 0x80, 0x8 ;  /* 0x000000000008781c */ /* 0x000fda0003f0f008 */
[----:B------:R-:W-:Y:S05]  /*5090*/  @!P0 EXIT ;  /* 0x000000000000894d */ /* 0x000fea0003800000 */
[----:B------:R-:W-:Y:S01]  /*50a0*/  BAR.SYNC.DEFER_BLOCKING 0x6, 0xa0 ;  /* 0x0182800000007b1d */ /* 0x000fe20000010000 */
[C---:B------:R-:W-:Y:S01]  /*50b0*/  IMAD.SHL.U32 R4, R76.reuse, 0x20, RZ ;  /* 0x000000204c047824 */ /* 0x040fe200078e00ff */
[----:B------:R-:W-:Y:S01]  /*50c0*/  SHF.R.U32.HI R5, RZ, 0x1, R76 ;  /* 0x00000001ff057819 */ /* 0x000fe2000001164c */
[C---:B------:R-:W-:Y:S01]  /*50d0*/  IMAD.SHL.U32 R0, R76.reuse, 0x4, RZ ;  /* 0x000000044c007824 */ /* 0x040fe200078e00ff */
[C---:B------:R-:W-:Y:S01]  /*50e0*/  LOP3.LUT P0, RZ, R76.reuse, 0x4, RZ, 0xc0, !PT ;  /* 0x000000044cff7812 */ /* 0x040fe2000780c0ff */
[----:B------:R-:W-:Y:S01]  /*50f0*/  IMAD.SHL.U32 R75, R76, 0x10, RZ ;  /* 0x000000104c4b7824 */ /* 0x000fe200078e00ff */
[----:B------:R-:W-:Y:S01]  /*5100*/  UMOV UR52, 0x400 ;  /* 0x0000040000347882 */ /* 0x000fe20000000000 */
[----:B------:R-:W-:Y:S01]  /*5110*/  LOP3.LUT R3, R4, 0xc0, RZ, 0xc0, !PT ;  /* 0x000000c004037812 */ /* 0x000fe200078ec0ff */
[----:B------:R-:W-:Y:S01]  /*5120*/  ULEA UR52, UR45, UR52, 0x18 ;  /* 0x000000342d347291 */ /* 0x000fe2000f8ec0ff */
[----:B------:R-:W1:Y:S01]  /*5130*/  LDC R67, c[0x0][0x370] ;  /* 0x0000dc00ff437b82 */ /* 0x000e620000000800 */
[----:B------:R-:W-:Y:S01]  /*5140*/  LOP3.LUT R75, R75, 0x600, RZ, 0xc0, !PT ;  /* 0x000006004b4b7812 */ /* 0x000fe200078ec0ff */
[----:B------:R-:W-:Y:S01]  /*5150*/  IMAD.U32 R32, R76, 0x10000, RZ ;  /* 0x000100004c207824 */ /* 0x000fe200078e00ff */
[----:B------:R-:W-:Y:S01]  /*5160*/  LOP3.LUT R0, R3, 0x18, R0, 0xf8, !PT ;  /* 0x0000001803007812 */ /* 0x000fe200078ef800 */
[----:B------:R-:W-:Y:S01]  /*5170*/  IMAD.MOV.U32 R80, RZ, RZ, 0x10 ;  /* 0x00000010ff507424 */ /* 0x000fe200078e00ff */
[--C-:B------:R-:W-:Y:S01]  /*5180*/  LOP3.LUT R75, R75, 0x20, R4.reuse, 0xf8, !PT ;  /* 0x000000204b4b7812 */ /* 0x100fe200078ef804 */
[----:B------:R-:W-:Y:S01]  /*5190*/  IMAD.MOV.U32 R74, RZ, RZ, 0x1 ;  /* 0x00000001ff4a7424 */ /* 0x000fe200078e00ff */
[----:B------:R-:W-:Y:S01]  /*51a0*/  LOP3.LUT R0, R0, 0x8, R5, 0x78, !PT ;  /* 0x0000000800007812 */ /* 0x000fe200078e7805 */
[----:B------:R-:W2:Y:S01]  /*51b0*/  LDC R28, c[0x0][0xb0c] ;  /* 0x0002c300ff1c7b82 */ /* 0x000ea20000000800 */
[----:B------:R-:W-:Y:S01]  /*51c0*/  LOP3.LUT R75, R75, 0x100, R4, 0xf8, !PT ;  /* 0x000001004b4b7812 */ /* 0x000fe200078ef804 */
[----:B------:R-:W-:Y:S01]  /*51d0*/  IMAD.MOV.U32 R30, RZ, RZ, RZ ;  /* 0x000000ffff1e7224 */ /* 0x000fe200078e00ff */
[----:B------:R-:W-:-:S02]  /*51e0*/  LOP3.LUT R76, R76, 0x60, RZ, 0xc0, !PT ;  /* 0x000000604c4c7812 */ /* 0x000fc400078ec0ff */
[----:B------:R-:W-:Y:S02]  /*51f0*/  CS2R R72, SRZ ;  /* 0x0000000000487805 */ /* 0x000fe4000001ff00 */
[----:B------:R-:W-:Y:S01]  /*5200*/  LOP3.LUT R75, R75, R0, RZ, 0xfc, !PT ;  /* 0x000000004b4b7212 */ /* 0x000fe200078efcff */
[----:B------:R-:W4:Y:S01]  /*5210*/  LDCU.64 UR56, c[0x0][0x348] ;  /* 0x00006900ff3877ac */ /* 0x000f220008000a00 */
[----:B------:R-:W3:Y:S01]  /*5220*/  LDS R2, [UR52+0x160] ;  /* 0x00016034ff027984 */ /* 0x000ee20008000800 */
[----:B------:R-:W1:Y:S01]  /*5230*/  LDC R65, c[0x0][0xb20] ;  /* 0x0002c800ff417b82 */ /* 0x000e620000000800 */
[----:B------:R-:W-:Y:S01]  /*5240*/  LOP3.LUT R32, R32, 0x600000, RZ, 0xc0, !PT ;  /* 0x0060000020207812 */ /* 0x000fe200078ec0ff */
[----:B------:R-:W1:Y:S01]  /*5250*/  LDCU.64 UR36, c[0x0][0x888] ;  /* 0x00011100ff2477ac */ /* 0x000e620008000a00 */
[----:B------:R-:W-:Y:S01]  /*5260*/  SEL R80, R80, 0xfffffff0, !P0 ;  /* 0xfffffff050507807 */ /* 0x000fe20004000000 */
[----:B------:R-:W1:Y:S04]  /*5270*/  LDCU.64 UR46, c[0x0][0x8b0] ;  /* 0x00011600ff2e77ac */ /* 0x000e680008000a00 */
[----:B------:R-:W1:Y:S01]  /*5280*/  LDC R27, c[0x0][0xb30] ;  /* 0x0002cc00ff1b7b82 */ /* 0x000e620000000800 */
[----:B------:R-:W1:Y:S01]  /*5290*/  LDCU.64 UR38, c[0x0][0x8a8] ;  /* 0x00011500ff2677ac */ /* 0x000e620008000a00 */
[----:B------:R-:W1:Y:S06]  /*52a0*/  LDCU.64 UR48, c[0x0][0xa90] ;  /* 0x00015200ff3077ac */ /* 0x000e6c0008000a00 */
[----:B------:R-:W1:Y:S01]  /*52b0*/  LDC.64 R56, c[0x0][0xb10] ;  /* 0x0002c400ff387b82 */ /* 0x000e620000000a00 */
[----:B------:R-:W-:Y:S01]  /*52c0*/  UMOV UR58, URZ ;  /* 0x000000ff003a7c82 */ /* 0x000fe20008000000 */
[----:B------:R-:W-:Y:S01]  /*52d0*/  UIADD3 UR55, UPT, UPT, UR52, 0x200, URZ ;  /* 0x0000020034377890 */ /* 0x000fe2000fffe0ff */
[----:B------:R-:W-:Y:S01]  /*52e0*/  UMOV UR54, URZ ;  /* 0x000000ff00367c82 */ /* 0x000fe20008000000 */
[----:B------:R-:W-:-:S04]  /*52f0*/  UMOV UR53, URZ ;  /* 0x000000ff00357c82 */ /* 0x000fc80008000000 */
[----:B------:R-:W1:Y:S08]  /*5300*/  LDC.64 R24, c[0x0][0xb18] ;  /* 0x0002c600ff187b82 */ /* 0x000e700000000a00 */
[----:B------:R-:W1:Y:S01]  /*5310*/  LDC.64 R52, c[0x0][0x888] ;  /* 0x00022200ff347b82 */ /* 0x000e620000000a00 */
[C---:B---3--:R-:W-:Y:S01]  /*5320*/  VIADD R3, R2.reuse, 0x40 ;  /* 0x0000004002037836 */ /* 0x048fe20000000000 */
[----:B------:R-:W-:-:S06]  /*5330*/  LOP3.LUT R2, R2, 0xffff, RZ, 0xc0, !PT ;  /* 0x0000ffff02027812 */ /* 0x000fcc00078ec0ff */
[----:B------:R-:W3:Y:S01]  /*5340*/  LDC.64 R22, c[0x0][0xb28] ;  /* 0x0002ca00ff167b82 */ /* 0x000ee20000000a00 */
[----:B------:R-:W-:-:S05]  /*5350*/  LOP3.LUT R3, R3, 0xffff, RZ, 0xc0, !PT ;  /* 0x0000ffff03037812 */ /* 0x000fca00078ec0ff */
[----:B------:R1:W-:Y:S02]  /*5360*/  STL.64 [R1], R2 ;  /* 0x0000000201007387 */ /* 0x0003e40000100a00 */
[----:B------:R-:W1:Y:S08]  /*5370*/  LDC.64 R54, c[0x0][0x890] ;  /* 0x00022400ff367b82 */ /* 0x000e700000000a00 */
[----:B------:R-:W1:Y:S08]  /*5380*/  LDC.64 R60, c[0x0][0xa80] ;  /* 0x0002a000ff3c7b82 */ /* 0x000e700000000a00 */
[----:B------:R-:W1:Y:S08]  /*5390*/  LDC.64 R58, c[0x0][0xa88] ;  /* 0x0002a200ff3a7b82 */ /* 0x000e700000000a00 */
[----:B--2-4-:R-:W1:Y:S02]  /*53a0*/  LDC R66, c[0x0][0x374] ;  /* 0x0000dd00ff427b82 */ /* 0x014e640000000800 */
.L_x_112:
[----:B-1----:R-:W-:Y:S04]  /*53b0*/  SHF.L.U32 R3, R72, 0x1f, RZ ;  /* 0x0000001f48037819 */ /* 0x002fe800000006ff */
[----:B------:R-:W1:Y:S02]  /*53c0*/  SYNCS.PHASECHK.TRANS64.TRYWAIT P0, [UR52+0x110], R3 ;  /* 0x00011003ff0075a7 */ /* 0x000e640008001134 */
[----:B-1----:R-:W-:Y:S05]  /*53d0*/  @!P0 BRA `(.L_x_82) ;  /* 0x0000002c001c8947 */ /* 0x002fea0003800000 */
.L_x_169:
[----:B------:R-:W2:Y:S01]  /*53e0*/  LDC.64 R12, c[0x0][0xb10] ;  /* 0x0002c400ff0c7b82 */ /* 0x000ea20000000a00 */
[----:B------:R-:W4:Y:S01]  /*53f0*/  LDS.128 R36, [UR52+0x150] ;  /* 0x00015034ff247984 */ /* 0x000f220008000c00 */
[----:B------:R-:W-:Y:S01]  /*5400*/  UIADD3 UR4, UPT, UPT, UR52, 0x118, URZ ;  /* 0x0000011834047890 */ /* 0x000fe2000fffe0ff */
[----:B-1----:R-:W-:Y:S01]  /*5410*/  IMAD R0, R30, 0x4, R1 ;  /* 0x000000041e007824 */ /* 0x002fe200078e0201 */
[----:B------:R-:W-:Y:S04]  /*5420*/  ISETP.NE.AND P1, PT, R27, 0x1, PT ;  /* 0x000000011b00780c */ /* 0x000fe80003f25270 */
[----:B------:R-:W1:Y:S01]  /*5430*/  LDC.64 R10, c[0x0][0xb18] ;  /* 0x0002c600ff0a7b82 */ /* 0x000e620000000a00 */
[----:B------:R-:W-:Y:S01]  /*5440*/  UPRMT UR4, URZ, 0x654, UR4 ;  /* 0x00000654ff047896 */ /* 0x000fe20008000004 */
[----:B------:R-:W-:Y:S01]  /*5450*/  ISETP.GE.AND P0, PT, R26, 0x1, PT ;  /* 0x000000011a00780c */ /* 0x000fe20003f06270 */
[----:B------:R-:W-:Y:S01]  /*5460*/  @!PT LDS RZ, [RZ] ;  /* 0x00000000fffff984 */ /* 0x000fe20000000800 */
[----:B------:R-:W-:Y:S01]  /*5470*/  @!PT LDS RZ, [RZ] ;  /* 0x00000000fffff984 */ /* 0x000fe20000000800 */
[----:B------:R-:W-:Y:S01]  /*5480*/  @!PT LDS RZ, [RZ] ;  /* 0x00000000fffff984 */ /* 0x000fe20000000800 */
[----:B------:R-:W-:Y:S01]  /*5490*/  @!PT LDS RZ, [RZ] ;  /* 0x00000000fffff984 */ /* 0x000fe20000000800 */
[----:B------:R3:W-:Y:S06]  /*54a0*/  MEMBAR.ALL.CTA ;  /* 0x0000000000007992 */ /* 0x0007ec0000008000 */
[----:B---3--:R-:W3:Y:S01]  /*54b0*/  FENCE.VIEW.ASYNC.S ;  /* 0x00000000000073c6 */ /* 0x008ee20000000000 */
[----:B------:R-:W1:Y:S08]  /*54c0*/  @!P1 LDC R14, c[0x0][0xb20] ;  /* 0x0002c800ff0e9b82 */ /* 0x000e700000000800 */
[----:B------:R-:W1:Y:S01]  /*54d0*/  @!P1 LDC R9, c[0x0][0xb0c] ;  /* 0x0002c300ff099b82 */ /* 0x000e620000000800 */
[----:B---3--:R-:W-:Y:S01]  /*54e0*/  SYNCS.ARRIVE.TRANS64.RED.A1T0 RZ, [UR4], RZ ;  /* 0x000000ffffff79a7 */ /* 0x008fe20008100404 */
[----:B------:R3:W5:Y:S01]  /*54f0*/  LDL R17, [R0] ;  /* 0x0000000000117983 */ /* 0x0007620000100800 */
[----:B----4-:R-:W-:Y:S04]  /*5500*/  LOP3.LUT P4, RZ, R38, 0x1, RZ, 0xc0, !PT ;  /* 0x0000000126ff7812 */ /* 0x010fe8000788c0ff */
[----:B------:R-:W-:Y:S09]  /*5510*/  P2R R81, PR, RZ, 0x10 ;  /* 0x00000010ff517803 */ /* 0x000ff20000000000 */
[----:B------:R-:W-:Y:S02]  /*5520*/  @P4 MOV R31, R36 ;  /* 0x00000024001f4202 */ /* 0x000fe40000000f00 */
[----:B------:R-:W-:Y:S01]  /*5530*/  @P4 LOP3.LUT R29, R37, 0xffff, RZ, 0xc0, !PT ;  /* 0x0000ffff251d4812 */ /* 0x000fe200078ec0ff */
[----:B--23--:R-:W-:Y:S06]  /*5540*/  @!P0 BRA `(.L_x_83) ;  /* 0x0000000000a48947 */ /* 0x00cfec0003800000 */
[----:B------:R-:W-:Y:S01]  /*5550*/  IMAD.HI.U32 R20, R66, R25, RZ ;  /* 0x0000001942147227 */ /* 0x000fe200078e00ff */
[----:B------:R-:W-:Y:S02]  /*5560*/  ISETP.NE.AND P0, PT, R24, 0x1, PT ;  /* 0x000000011800780c */ /* 0x000fe40003f05270 */
[----:B------:R-:W-:Y:S01]  /*5570*/  ISETP.NE.AND P2, PT, R26, 0x1, PT ;  /* 0x000000011a00780c */ /* 0x000fe20003f45270 */
[-C--:B------:R-:W-:Y:S01]  /*5580*/  IMAD.HI.U32 R16, R67, R56.reuse, RZ ;  /* 0x0000003843107227 */ /* 0x080fe200078e00ff */
[----:B------:R-:W-:Y:S02]  /*5590*/  SHF.R.U32.HI R21, RZ, R65, R20 ;  /* 0x00000041ff157219 */ /* 0x000fe40000011614 */
[----:B------:R-:W-:Y:S01]  /*55a0*/  ISETP.NE.AND P3, PT, R28, 0x1, PT ;  /* 0x000000011c00780c */ /* 0x000fe20003f65270 */
[----:B------:R-:W-:Y:S01]  /*55b0*/  IMAD.HI.U32 R40, R29, R25, RZ ;  /* 0x000000191d287227 */ /* 0x000fe200078e00ff */
[----:B------:R-:W-:Y:S02]  /*55c0*/  SHF.R.U32.HI R16, RZ, R57, R16 ;  /* 0x00000039ff107219 */ /* 0x000fe40000011610 */
[----:B------:R-:W-:Y:S01]  /*55d0*/  SEL R3, R66, R21, !P0 ;  /* 0x0000001542037207 */ /* 0x000fe20004000000 */
[----:B------:R-:W-:Y:S01]  /*55e0*/  IMAD.HI.U32 R34, R31, R56, RZ ;  /* 0x000000381f227227 */ /* 0x000fe200078e00ff */
[----:B------:R-:W-:Y:S03]  /*55f0*/  SEL R7, R67, R16, !P3 ;  /* 0x0000001043077207 */ /* 0x000fe60005800000 */
[-C--:B------:R-:W-:Y:S01]  /*5600*/  IMAD.HI.U32 R16, R3, R22.reuse, RZ ;  /* 0x0000001603107227 */ /* 0x080fe200078e00ff */
[----:B------:R-:W-:Y:S03]  /*5610*/  SHF.R.U32.HI R34, RZ, R57, R34 ;  /* 0x00000039ff227219 */ /* 0x000fe60000011622 */
[----:B------:R-:W-:Y:S01]  /*5620*/  IMAD.HI.U32 R20, R7, R22, RZ ;  /* 0x0000001607147227 */ /* 0x000fe200078e00ff */
[----:B------:R-:W-:Y:S02]  /*5630*/  @P2 SHF.R.U32.HI R3, RZ, R23, R16 ;  /* 0x00000017ff032219 */ /* 0x000fe40000011610 */
[----:B------:R-:W-:Y:S02]  /*5640*/  SHF.R.U32.HI R16, RZ, R65, R40 ;  /* 0x00000041ff107219 */ /* 0x000fe40000011628 */
[----:B------:R-:W-:Y:S01]  /*5650*/  @P2 SHF.R.U32.HI R7, RZ, R23, R20 ;  /* 0x00000017ff072219 */ /* 0x000fe20000011614 */
[C---:B------:R-:W-:Y:S01]  /*5660*/  IMAD R2, R26.reuse, R3, RZ ;  /* 0x000000031a027224 */ /* 0x040fe200078e02ff */
[----:B------:R-:W-:Y:S02]  /*5670*/  SEL R5, R29, R16, !P0 ;  /* 0x000000101d057207 */ /* 0x000fe40004000000 */
[----:B------:R-:W-:Y:S01]  /*5680*/  SEL R3, R31, R34, !P3 ;  /* 0x000000221f037207 */ /* 0x000fe20005800000 */
[----:B------:R-:W-:Y:S01]  /*5690*/  IMAD R4, R26, R7, RZ ;  /* 0x000000071a047224 */ /* 0x000fe200078e02ff */
[C---:B------:R-:W-:Y:S01]  /*56a0*/  ISETP.GE.AND P0, PT, R5.reuse, R2, PT ;  /* 0x000000020500720c */ /* 0x040fe20003f06270 */
[----:B------:R-:W-:Y:S03]  /*56b0*/  IMAD.HI.U32 R6, R5, R22, RZ ;  /* 0x0000001605067227 */ /* 0x000fe600078e00ff */
[----:B------:R-:W-:Y:S01]  /*56c0*/  ISETP.GE.OR P0, PT, R3, R4, P0 ;  /* 0x000000040300720c */ /* 0x000fe20000706670 */
[----:B------:R-:W-:Y:S01]  /*56d0*/  IMAD.MOV R4, RZ, RZ, -R3 ;  /* 0x000000ffff047224 */ /* 0x000fe200078e0a03 */
[-C--:B------:R-:W-:Y:S03]  /*56e0*/  SHF.R.U32.HI R6, RZ, R23.reuse, R6 ;  /* 0x00000017ff067219 */ /* 0x080fe60000011606 */
[----:B------:R-:W-:Y:S01]  /*56f0*/  IMAD R31, R28, R4, R31 ;  /* 0x000000041c1f7224 */ /* 0x000fe200078e021f */
[----:B------:R-:W-:Y:S05]  /*5700*/  SEL R15, R5, R6, !P2 ;  /* 0x00000006050f7207 */ /* 0x000fea0005000000 */
[----:B------:R-:W-:Y:S02]  /*5710*/  IMAD.MOV R6, RZ, RZ, -R15 ;  /* 0x000000ffff067224 */ /* 0x000fe400078e0a0f */
[C---:B------:R-:W-:Y:S04]  /*5720*/  @!P0 IMAD.HI.U32 R2, R3.reuse, R22, RZ ;  /* 0x0000001603028227 */ /* 0x040fe800078e00ff */
[----:B------:R-:W-:Y:S01]  /*5730*/  IMAD R6, R26, R6, R5 ;  /* 0x000000061a067224 */ /* 0x000fe200078e0205 */
[----:B------:R-:W-:Y:S04]  /*5740*/  @!P0 SHF.R.U32.HI R2, RZ, R23, R2 ;  /* 0x00000017ff028219 */ /* 0x000fe80000011602 */
[----:B------:R-:W-:Y:S02]  /*5750*/  @!P0 SEL R0, R3, R2, !P2 ;  /* 0x0000000203008207 */ /* 0x000fe40005000000 */
[----:B------:R-:W-:Y:S02]  /*5760*/  IADD3 R2, PT, PT, -R5, RZ, RZ ;  /* 0x000000ff05027210 */ /* 0x000fe40007ffe1ff */
[----:B------:R-:W-:Y:S01]  /*5770*/  @!P0 IADD3 R8, PT, PT, R15, -R0, RZ ;  /* 0x800000000f088210 */ /* 0x000fe20007ffe0ff */
[----:B------:R-:W-:Y:S02]  /*5780*/  @!P0 IMAD R0, R7, R6, R0 ;  /* 0x0000000607008224 */ /* 0x000fe400078e0200 */
[----:B------:R-:W-:Y:S02]  /*5790*/  IMAD R29, R24, R2, R29 ;  /* 0x00000002181d7224 */ /* 0x000fe400078e021d */
[----:B------:R-:W-:Y:S02]  /*57a0*/  @!P0 IMAD R5, R8, R26, R3 ;  /* 0x0000001a08058224 */ /* 0x000fe400078e0203 */
[----:B------:R-:W-:Y:S04]  /*57b0*/  @!P0 IMAD.MOV.U32 R3, RZ, RZ, R0 ;  /* 0x000000ffff038224 */ /* 0x000fe800078e0000 */
[----:B------:R-:W-:Y:S02]  /*57c0*/  IMAD R31, R3, R28, R31 ;  /* 0x0000001c031f7224 */ /* 0x000fe400078e021f */
[----:B------:R-:W-:Y:S07]  /*57d0*/  IMAD R29, R5, R24, R29 ;  /* 0x00000018051d7224 */ /* 0x000fee00078e021d */
.L_x_83:
[----:B-1----:R-:W-:Y:S01]  /*57e0*/  @!P1 ISETP.NE.AND P0, PT, R10, 0x1, PT ;  /* 0x000000010a00980c */ /* 0x002fe20003f05270 */
[----:B------:R-:W-:Y:S01]  /*57f0*/  @!P1 IMAD.HI.U32 R0, R31, R12, RZ ;  /* 0x0000000c1f009227 */ /* 0x000fe200078e00ff */
[----:B------:R-:W-:Y:S01]  /*5800*/  @!P1 ISETP.NE.AND P2, PT, R9, 0x1, PT ;  /* 0x000000010900980c */ /* 0x000fe20003f45270 */
[----:B------:R-:W-:Y:S01]  /*5810*/  ULOP3.LUT UP0, URZ, UR55, 0x1b0, URZ, 0xc0, !UPT ;  /* 0x000001b037ff7892 */ /* 0x000fe2000f80c0ff */
[----:B------:R-:W-:Y:S01]  /*5820*/  R2UR UR41, R18 ;  /* 0x00000000122972ca */ /* 0x000fe200000e0000 */
[----:B------:R-:W-:Y:S01]  /*5830*/  @!P1 IMAD.HI.U32 R3, R29, R11, RZ ;  /* 0x0000000b1d039227 */ /* 0x000fe200078e00ff */
[----:B------:R-:W-:Y:S02]  /*5840*/  @!P1 SHF.R.U32.HI R0, RZ, R13, R0 ;  /* 0x0000000dff009219 */ /* 0x000fe40000011600 */
[----:B------:R-:W-:Y:S02]  /*5850*/  @P4 SHF.R.U32.HI R79, RZ, 0x10, R37 ;  /* 0x00000010ff4f4819 */ /* 0x000fe40000011625 */
[----:B------:R-:W-:Y:S02]  /*5860*/  @!P1 SHF.R.U32.HI R2, RZ, R14, R3 ;  /* 0x0000000eff029219 */ /* 0x000fe40000011603 */
[----:B------:R-:W-:Y:S02]  /*5870*/  @!P1 SEL R3, R31, R0, !P2 ;  /* 0x000000001f039207 */ /* 0x000fe40005000000 */
[----:B------:R-:W-:Y:S03]  /*5880*/  @!P1 SEL R2, R29, R2, !P0 ;  /* 0x000000021d029207 */ /* 0x000fe60004000000 */
[----:B------:R-:W-:Y:S02]  /*5890*/  USHF.L.U32 UR41, UR41, 0x6, URZ ;  /* 0x0000000629297899 */ /* 0x000fe400080006ff */
[----:B------:R-:W-:Y:S02]  /*58a0*/  @!P1 IMAD.IADD R0, R2, 0x1, -R3 ;  /* 0x0000000102009824 */ /* 0x000fe400078e0a03 */
[----:B------:R-:W-:Y:S02]  /*58b0*/  @!P1 IMAD.IADD R2, R3, 0x1, -R2 ;  /* 0x0000000103029824 */ /* 0x000fe400078e0a02 */
[----:B------:R-:W-:Y:S02]  /*58c0*/  @!P1 IMAD R31, R0, R9, R31 ;  /* 0x00000009001f9224 */ /* 0x000fe400078e021f */
[----:B------:R-:W-:Y:S01]  /*58d0*/  @!P1 IMAD R29, R2, R10, R29 ;  /* 0x0000000a021d9224 */ /* 0x000fe200078e021d */
[----:B------:R-:W-:Y:S06]  /*58e0*/  BRA.U !UP0, `(.L_x_84) ;  /* 0x00000001087c7547 */ /* 0x000fec000b800000 */
[----:B------:R-:W1:Y:S01]  /*58f0*/  LDCU.64 UR8, c[0x4][0x80] ;  /* 0x01001000ff0877ac */ /* 0x000e620008000a00 */
[----:B------:R-:W-:Y:S01]  /*5900*/  MOV R2, 0x0 ;  /* 0x0000000000027802 */ /* 0x000fe20000000f00 */
[----:B------:R-:W-:Y:S02]  /*5910*/  HFMA2 R12, -RZ, RZ, 0, 5.9604644775390625e-08 ;  /* 0x00000001ff0c7431 */ /* 0x000fe400000001ff */
[----:B------:R-:W-:Y:S01]  /*5920*/  IMAD.MOV.U32 R8, RZ, RZ, 0x70 ;  /* 0x00000070ff087424 */ /* 0x000fe200078e00ff */
[----:B------:R2:W3:Y:S01]  /*5930*/  LDC.64 R14, c[0x4][R2] ;  /* 0x01000000020e7b82 */ /* 0x0004e20000000a00 */
[----:B------:R-:W4:Y:S01]  /*5940*/  LDCU.64 UR6, c[0x4][0x88] ;  /* 0x01001100ff0677ac */ /* 0x000f220008000a00 */
[----:B------:R-:W-:Y:S01]  /*5950*/  IMAD.MOV.U32 R13, RZ, RZ, RZ ;  /* 0x000000ffff0d7224 */ /* 0x000fe200078e00ff */
[----:B------:R-:W2:Y:S01]  /*5960*/  LDCU.64 UR4, c[0x4][0x8] ;  /* 0x01000100ff0477ac */ /* 0x000ea20008000a00 */
[----:B-1----:R-:W-:Y:S01]  /*5970*/  MOV R5, UR9 ;  /* 0x0000000900057c02 */ /* 0x002fe20008000f00 */
[----:B------:R-:W-:Y:S01]  /*5980*/  IMAD.U32 R4, RZ, RZ, UR8 ;  /* 0x00000008ff047e24 */ /* 0x000fe2000f8e00ff */
[----:B----4-:R-:W-:Y:S01]  /*5990*/  MOV R7, UR7 ;  /* 0x0000000700077c02 */ /* 0x010fe20008000f00 */
[----:B------:R-:W-:Y:S01]  /*59a0*/  IMAD.U32 R6, RZ, RZ, UR6 ;  /* 0x00000006ff067e24 */ /* 0x000fe2000f8e00ff */
[----:B--2---:R-:W-:Y:S01]  /*59b0*/  MOV R11, UR5 ;  /* 0x00000005000b7c02 */ /* 0x004fe20008000f00 */
[----:B------:R-:W-:Y:S02]  /*59c0*/  IMAD.U32 R10, RZ, RZ, UR4 ;  /* 0x00000004ff0a7e24 */ /* 0x000fe4000f8e00ff */
[----:B------:R-:W-:Y:S07]  /*59d0*/  LEPC R20, `(.L_x_85) ;  /* 0x000000001014794e */ /* 0x000fee0000000000 */
[----:B---3-5:R-:W-:Y:S05]  /*59e0*/  CALL.ABS.NOINC R14 ;  /* 0x000000000e007343 */ /* 0x028fea0003c00000 */
.L_x_85:
[----:B------:R-:W1:Y:S01]  /*59f0*/  LDCU.64 UR8, c[0x4][0x80] ;  /* 0x01001000ff0877ac */ /* 0x000e620008000a00 */
[----:B------:R-:W2:Y:S01]  /*5a00*/  LDC.64 R2, c[0x4][R2] ;  /* 0x0100000002027b82 */ /* 0x000ea20000000a00 */
[----:B------:R-:W-:Y:S02]  /*5a10*/  HFMA2 R12, -RZ, RZ, 0, 5.9604644775390625e-08 ;  /* 0x00000001ff0c7431 */ /* 0x000fe400000001ff */
[----:B------:R-:W-:Y:S02]  /*5a20*/  IMAD.MOV.U32 R8, RZ, RZ, 0x70 ;  /* 0x00000070ff087424 */ /* 0x000fe400078e00ff */
[----:B------:R-:W-:Y:S01]  /*5a30*/  IMAD.MOV.U32 R13, RZ, RZ, RZ ;  /* 0x000000ffff0d7224 */ /* 0x000fe200078e00ff */
[----:B------:R-:W3:Y:S01]  /*5a40*/  LDCU.64 UR6, c[0x4][0x88] ;  /* 0x01001100ff0677ac */ /* 0x000ee20008000a00 */
[----:B------:R-:W4:Y:S01]  /*5a50*/  LDCU.64 UR4, c[0x4][0x8] ;  /* 0x01000100ff0477ac */ /* 0x000f220008000a00 */
[----:B-1----:R-:W-:Y:S02]  /*5a60*/  MOV R4, UR8 ;  /* 0x0000000800047c02 */ /* 0x002fe40008000f00 */
[----:B------:R-:W-:Y:S02]  /*5a70*/  MOV R5, UR9 ;  /* 0x0000000900057c02 */ /* 0x000fe40008000f00 */
[----:B---3--:R-:W-:Y:S01]  /*5a80*/  MOV R7, UR7 ;  /* 0x0000000700077c02 */ /* 0x008fe20008000f00 */
[----:B------:R-:W-:Y:S01]  /*5a90*/  IMAD.U32 R6, RZ, RZ, UR6 ;  /* 0x00000006ff067e24 */ /* 0x000fe2000f8e00ff */
[----:B----4-:R-:W-:Y:S01]  /*5aa0*/  MOV R11, UR5 ;  /* 0x00000005000b7c02 */ /* 0x010fe20008000f00 */
[----:B------:R-:W-:Y:S02]  /*5ab0*/  IMAD.U32 R10, RZ, RZ, UR4 ;  /* 0x00000004ff0a7e24 */ /* 0x000fe4000f8e00ff */
[----:B------:R-:W-:Y:S07]  /*5ac0*/  LEPC R20, `(.L_x_84) ;  /* 0x000000001014794e */ /* 0x000fee0000000000 */
[----:B--2---:R-:W-:Y:S05]  /*5ad0*/  CALL.ABS.NOINC R2 ;  /* 0x0000000002007343 */ /* 0x004fea0003c00000 */
.L_x_84:
[----:B------:R-:W-:Y:S01]  /*5ae0*/  ISETP.NE.U32.AND P3, PT, R54, RZ, PT ;  /* 0x000000ff3600720c */ /* 0x000fe20003f65070 */
[----:B------:R-:W-:Y:S01]  /*5af0*/  UISETP.NE.U32.AND UP0, UPT, UR46, URZ, UPT ;  /* 0x000000ff2e00728c */ /* 0x000fe2000bf05070 */
[----:B------:R-:W-:Y:S02]  /*5b00*/  ISETP.NE.AND P6, PT, R78, RZ, PT ;  /* 0x000000ff4e00720c */ /* 0x000fe40003fc5270 */
[----:B------:R-:W-:Y:S01]  /*5b10*/  ISETP.NE.AND.EX P3, PT, R55, RZ, PT, P3 ;  /* 0x000000ff3700720c */ /* 0x000fe20003f65330 */
[----:B------:R-:W-:Y:S01]  /*5b20*/  UISETP.NE.AND.EX UP0, UPT, UR47, URZ, UPT, UP0 ;  /* 0x000000ff2f00728c */ /* 0x000fe2000bf05300 */
[----:B------:R-:W-:Y:S02]  /*5b30*/  ISETP.NE.U32.AND P1, PT, RZ, UR36, PT ;  /* 0x00000024ff007c0c */ /* 0x000fe4000bf25070 */
[----:B------:R-:W-:Y:S02]  /*5b40*/  PLOP3.LUT P0, PT, PT, PT, PT, 0x8, 0x80 ;  /* 0x000000000080781c */ /* 0x000fe40003f0e170 */
[----:B------:R-:W-:Y:S05]  /*5b50*/  ISETP.NE.AND.EX P1, PT, RZ, UR37, PT, P1 ;  /* 0x00000025ff007c0c */ /* 0x000fea000bf25310 */
[----:B------:R-:W-:Y:S02]  /*5b60*/  @P6 PLOP3.LUT P0, PT, P3, PT, PT, 0x80, 0x8 ;  /* 0x000000000008681c */ /* 0x000fe40001f0f070 */
[----:B------:R-:W-:Y:S11]  /*5b70*/  @!P3 BRA `(.L_x_86) ;  /* 0x00000000002cb947 */ /* 0x000ff60003800000 */
[----:B------:R-:W-:Y:S01]  /*5b80*/  ISETP.NE.U32.AND P2, PT, R52, RZ, PT ;  /* 0x000000ff3400720c */ /* 0x000fe20003f45070 */
[----:B------:R-:W-:Y:S03]  /*5b90*/  IMAD.MOV.U32 R63, RZ, RZ, 0x1 ;  /* 0x00000001ff3f7424 */ /* 0x000fe600078e00ff */
[----:B------:R-:W-:Y:S11]  /*5ba0*/  ISETP.NE.AND.EX P2, PT, R53, RZ, PT, P2 ;  /* 0x000000ff3500720c */ /* 0x000ff60003f45320 */
[----:B------:R-:W-:Y:S02]  /*5bb0*/  @!UPT UIADD3 URZ, UPT, UPT, URZ, URZ, URZ ;  /* 0x000000fffffff290 */ /* 0x000fe4000fffe0ff */
[----:B------:R-:W1:Y:S01]  /*5bc0*/  @P2 LDC.64 R2, c[0x0][0x888] ;  /* 0x00022200ff022b82 */ /* 0x000e620000000a00 */
[----:B------:R-:W-:Y:S04]  /*5bd0*/  @P2 IMAD R0, R19, R54, RZ ;  /* 0x0000003613002224 */ /* 0x000fe800078e02ff */
[----:B-1----:R-:W-:Y:S04]  /*5be0*/  @P2 IMAD.WIDE R2, R0, 0x4, R2 ;  /* 0x0000000400022825 */ /* 0x002fe800078e0202 */
[----:B------:R-:W-:Y:S01]  /*5bf0*/  HFMA2 R0, -RZ, RZ, 0, 5.9604644775390625e-08 ;  /* 0x00000001ff007431 */ /* 0x000fe200000001ff */
[----:B-----5:R1:W5:Y:S04]  /*5c00*/  @P2 LDG.E R35, desc[UR50][R2.64] ;  /* 0x0000003202232981 */ /* 0x020368000c1e1900 */
[----:B------:R-:W-:Y:S01]  /*5c10*/  @!P2 PRMT R63, R0, 0x7610, R63 ;  /* 0x00007610003fa816 */ /* 0x000fe2000000003f */
[----:B-1----:R-:W2:Y:S06]  /*5c20*/  @!P2 LDC R35, c[0x0][0x880] ;  /* 0x00022000ff23ab82 */ /* 0x002eac0000000800 */
.L_x_86:
[----:B------:R-:W-:Y:S05]  /*5c30*/  BRA.U !UP0, `(.L_x_87) ;  /* 0x0000000108207547 */ /* 0x000fea000b800000 */
[----:B------:R-:W-:Y:S04]  /*5c40*/  ISETP.NE.U32.AND P2, PT, RZ, UR38, PT ;  /* 0x00000026ff007c0c */ /* 0x000fe8000bf45070 */
[----:B------:R-:W-:Y:S11]  /*5c50*/  ISETP.NE.AND.EX P2, PT, RZ, UR39, PT, P2 ;  /* 0x00000027ff007c0c */ /* 0x000ff6000bf45320 */
[----:B------:R-:W-:Y:S02]  /*5c60*/  @!UPT UIADD3 URZ, UPT, UPT, URZ, URZ, URZ ;  /* 0x000000fffffff290 */ /* 0x000fe4000fffe0ff */
[----:B------:R-:W1:Y:S01]  /*5c70*/  @P2 LDC.64 R2, c[0x0][0x8a8] ;  /* 0x00022a00ff022b82 */ /* 0x000e620000000a00 */
[----:B------:R-:W-:Y:S04]  /*5c80*/  @P2 IMAD R5, R19, UR46, RZ ;  /* 0x0000002e13052c24 */ /* 0x000fe8000f8e02ff */
[----:B-1----:R-:W-:Y:S05]  /*5c90*/  @P2 IMAD.WIDE R2, R5, 0x4, R2 ;  /* 0x0000000405022825 */ /* 0x002fea00078e0202 */
[----:B-----5:R1:W5:Y:S02]  /*5ca0*/  @P2 LDG.E R33, desc[UR50][R2.64] ;  /* 0x0000003202212981 */ /* 0x020364000c1e1900 */
[----:B-1----:R-:W3:Y:S02]  /*5cb0*/  @!P2 LDC R33, c[0x0][0x8a0] ;  /* 0x00022800ff21ab82 */ /* 0x002ee40000000800 */
.L_x_87:
[----:B--2--5:R-:W-:Y:S01]  /*5cc0*/  FSETP.NEU.AND P2, PT, R35, RZ, PT ;  /* 0x000000ff2300720b */ /* 0x024fe20003f4d000 */
[----:B------:R-:W-:Y:S01]  /*5cd0*/  IMAD.SHL.U32 R88, R45, 0x40, RZ ;  /* 0x000000402d587824 */ /* 0x000fe200078e00ff */
[----:B------:R-:W-:Y:S01]  /*5ce0*/  SEL R5, RZ, 0xffffffff, P1 ;  /* 0xffffffffff057807 */ /* 0x000fe20000800000 */
[----:B------:R-:W-:Y:S01]  /*5cf0*/  BSSY B1, `(.L_x_88) ;  /* 0x0000045000017945 */ /* 0x000fe20003800000 */
[----:B------:R-:W-:Y:S01]  /*5d00*/  @P6 LOP3.LUT P1, RZ, R63, 0xff, RZ, 0xc0, !PT ;  /* 0x000000ff3fff6812 */ /* 0x000fe2000782c0ff */
[----:B------:R-:W-:Y:S01]  /*5d10*/  IMAD.HI.U32 R9, R88, R61, RZ ;  /* 0x0000003d58097227 */ /* 0x000fe200078e00ff */
[----:B------:R-:W-:Y:S02]  /*5d20*/  @P6 SEL R2, RZ, 0xffffffff, P2 ;  /* 0xffffffffff026807 */ /* 0x000fe40001000000 */
[----:B------:R-:W-:Y:S01]  /*5d30*/  LOP3.LUT R39, R74, 0x1, RZ, 0x3c, !PT ;  /* 0x000000014a277812 */ /* 0x000fe200078e3cff */
[----:B------:R-:W-:Y:S01]  /*5d40*/  IMAD.MOV.U32 R85, RZ, RZ, 0x1 ;  /* 0x00000001ff557424 */ /* 0x000fe200078e00ff */
[----:B------:R-:W-:Y:S01]  /*5d50*/  @P0 SEL R2, R5, R2, !P1 ;  /* 0x0000000205020207 */ /* 0x000fe20004800000 */
[----:B------:R-:W-:Y:S01]  /*5d60*/  IMAD.IADD R34, R32, 0x1, R17 ;  /* 0x0000000120227824 */ /* 0x000fe200078e0211 */
[----:B------:R-:W-:Y:S01]  /*5d70*/  ISETP.NE.AND P0, PT, R60, 0x1, PT ;  /* 0x000000013c00780c */ /* 0x000fe20003f05270 */
[----:B------:R-:W-:Y:S01]  /*5d80*/  IMAD.U32 R86, RZ, RZ, UR58 ;  /* 0x0000003aff567e24 */ /* 0x000fe2000f8e00ff */
[----:B------:R-:W-:Y:S02]  /*5d90*/  @P6 LOP3.LUT R2, R2, 0x1, RZ, 0xc0, !PT ;  /* 0x0000000102026812 */ /* 0x000fe400078ec0ff */
[----:B------:R-:W-:Y:S02]  /*5da0*/  CS2R R50, SRZ ;  /* 0x0000000000327805 */ /* 0x000fe4000001ff00 */
[----:B------:R-:W-:Y:S02]  /*5db0*/  SHF.R.U32.HI R9, RZ, R58, R9 ;  /* 0x0000003aff097219 */ /* 0x000fe40000011609 */
[----:B------:R-:W-:Y:S02]  /*5dc0*/  CS2R R48, SRZ ;  /* 0x0000000000307805 */ /* 0x000fe4000001ff00 */
[----:B------:R-:W-:Y:S01]  /*5dd0*/  ISETP.NE.U32.OR P4, PT, R2, 0x1, !P6 ;  /* 0x000000010200780c */ /* 0x000fe20007785470 */
[----:B------:R-:W-:Y:S01]  /*5de0*/  IMAD.U32 R2, RZ, RZ, UR58 ;  /* 0x0000003aff027e24 */ /* 0x000fe2000f8e00ff */
[----:B------:R-:W-:Y:S02]  /*5df0*/  SEL R82, R88, R9, !P0 ;  /* 0x0000000958527207 */ /* 0x000fe40004000000 */
[----:B------:R-:W-:Y:S02]  /*5e00*/  CS2R R42, SRZ ;  /* 0x00000000002a7805 */ /* 0x000fe4000001ff00 */
[----:B------:R-:W-:Y:S02]  /*5e10*/  ISETP.NE.AND P0, PT, R59, 0x1, PT ;  /* 0x000000013b00780c */ /* 0x000fe40003f05270 */
[----:B------:R-:W-:Y:S02]  /*5e20*/  CS2R R40, SRZ ;  /* 0x0000000000287805 */ /* 0x000fe4000001ff00 */
[----:B------:R-:W-:Y:S01]  /*5e30*/  LEA R0, R2, UR52, 0x3 ;  /* 0x0000003402007c11 */ /* 0x000fe2000f8e18ff */
[----:B------:R-:W-:Y:S01]  /*5e40*/  IMAD.HI.U32 R83, R82, UR48, RZ ;  /* 0x0000003052537c27 */ /* 0x000fe2000f8e00ff */
[----:B------:R-:W-:Y:S02]  /*5e50*/  LEA R84, R30, UR52, 0x3 ;  /* 0x000000341e547c11 */ /* 0x000fe4000f8e18ff */
[----:B------:R-:W-:Y:S02]  /*5e60*/  SHF.L.U32 R3, R73, 0x1f, RZ ;  /* 0x0000001f49037819 */ /* 0x000fe400000006ff */
[----:B------:R-:W-:Y:S02]  /*5e70*/  SHF.R.U32.HI R83, RZ, UR49, R83 ;  /* 0x00000031ff537c19 */ /* 0x000fe40008011653 */
[----:B------:R-:W-:Y:S02]  /*5e80*/  @P4 SHF.L.U32 R7, R39, 0x1f, RZ ;  /* 0x0000001f27074819 */ /* 0x000fe400000006ff */
[----:B------:R-:W-:Y:S02]  /*5e90*/  SEL R83, R82, R83, !P0 ;  /* 0x0000005352537207 */ /* 0x000fe40004000000 */
[----:B------:R-:W1:Y:S01]  /*5ea0*/  @P4 SYNCS.PHASECHK.TRANS64.TRYWAIT P1, [R0+URZ+0xd0], R7 ;  /* 0x0000d007000045a7 */ /* 0x000e6200080211ff */
[----:B------:R-:W-:Y:S02]  /*5eb0*/  SEL R2, RZ, 0xffffffff, P2 ;  /* 0xffffffffff027807 */ /* 0x000fe40001000000 */
[----:B------:R-:W-:Y:S01]  /*5ec0*/  LOP3.LUT P2, R89, R63, 0xff, RZ, 0xc0, !PT ;  /* 0x000000ff3f597812 */ /* 0x000fe2000784c0ff */
[----:B------:R-:W-:Y:S01]  /*5ed0*/  IMAD.MOV R4, RZ, RZ, -R83 ;  /* 0x000000ffff047224 */ /* 0x000fe200078e0a53 */
[----:B------:R-:W-:Y:S02]  /*5ee0*/  P2R R90, PR, RZ, 0x10 ;  /* 0x00000010ff5a7803 */ /* 0x000fe40000000000 */
[----:B------:R-:W-:Y:S01]  /*5ef0*/  @P3 SEL R2, R5, R2, !P2 ;  /* 0x0000000205023207 */ /* 0x000fe20005000000 */
[--C-:B------:R-:W-:Y:S02]  /*5f00*/  IMAD.MOV R5, RZ, RZ, -R82.reuse ;  /* 0x000000ffff057224 */ /* 0x100fe400078e0a52 */
[----:B------:R-:W-:Y:S01]  /*5f10*/  IMAD R82, R59, R4, R82 ;  /* 0x000000043b527224 */ /* 0x000fe200078e0252 */
[----:B------:R-:W-:Y:S01]  /*5f20*/  LOP3.LUT R2, R2, 0x1, RZ, 0xc0, !PT ;  /* 0x0000000102027812 */ /* 0x000fe200078ec0ff */
[----:B------:R-:W-:Y:S03]  /*5f30*/  IMAD R88, R60, R5, R88 ;  /* 0x000000053c587224 */ /* 0x000fe600078e0258 */
[----:B------:R-:W-:Y:S01]  /*5f40*/  ISETP.NE.U32.AND P2, PT, R2, 0x1, PT ;  /* 0x000000010200780c */ /* 0x000fe20003f45070 */
[----:B------:R2:W4:Y:S03]  /*5f50*/  SYNCS.PHASECHK.TRANS64.TRYWAIT P0, [R84+URZ+0x120], R3 ;  /* 0x00012003540075a7 */ /* 0x00052600080011ff */
[----:B------:R-:W-:Y:S02]  /*5f60*/  P2R R87, PR, RZ, 0x4 ;  /* 0x00000004ff577803 */ /* 0x000fe40000000000 */
[----:B-1----:R-:W-:Y:S01]  /*5f70*/  @P4 SEL R85, RZ, 0x1, !P1 ;  /* 0x00000001ff554807 */ /* 0x002fe20004800000 */
[----:B--2---:R-:W-:Y:S06]  /*5f80*/  @!P4 BRA `(.L_x_89) ;  /* 0x00000000006cc947 */ /* 0x004fec0003800000 */
[----:B------:R-:W-:Y:S01]  /*5f90*/  HFMA2 R43, -RZ, RZ, 0, 0 ;  /* 0x00000000ff2b7431 */ /* 0x000fe200000001ff */
[----:B------:R-:W-:Y:S01]  /*5fa0*/  ISETP.NE.AND P1, PT, R85, RZ, PT ;  /* 0x000000ff5500720c */ /* 0x000fe20003f25270 */
[----:B------:R-:W-:Y:S01]  /*5fb0*/  IMAD.U32 R2, RZ, RZ, UR58 ;  /* 0x0000003aff027e24 */ /* 0x000fe2000f8e00ff */
[----:B------:R-:W-:Y:S11]  /*5fc0*/  BSSY B0, `(.L_x_90) ;  /* 0x0000005000007945 */ /* 0x000ff60003800000 */
[----:B------:R-:W-:Y:S05]  /*5fd0*/  @P1 BRA `(.L_x_91) ;  /* 0x00000000000c1947 */ /* 0x000fea0003800000 */
[----:B------:R-:W-:Y:S04]  /*5fe0*/  SHF.L.U32 R5, R39, 0x1f, RZ ;  /* 0x0000001f27057819 */ /* 0x000fe800000006ff */
[----:B------:R-:W1:Y:S02]  /*5ff0*/  SYNCS.PHASECHK.TRANS64.TRYWAIT P1, [R0+URZ+0xd0], R5 ;  /* 0x0000d005000075a7 */ /* 0x000e6400080211ff */
[----:B-1----:R-:W-:Y:S05]  /*6000*/  @!P1 BRA `(.L_x_92) ;  /* 0x0000002000289947 */ /* 0x002fea0003800000 */
.L_x_91:
[----:B------:R-:W-:Y:S05]  /*6010*/  BSYNC B0 ;  /* 0x0000000000007941 */ /* 0x000fea0003800000 */
.L_x_90:
[----:B------:R-:W-:Y:S01]  /*6020*/  ISETP.NE.AND P1, PT, R87, RZ, PT ;  /* 0x000000ff5700720c */ /* 0x000fe20003f25270 */
[----:B------:R-:W-:Y:S01]  /*6030*/  IMAD.MOV.U32 R42, RZ, RZ, RZ ;  /* 0x000000ffff2a7224 */ /* 0x000fe200078e00ff */
[----:B------:R-:W-:Y:S02]  /*6040*/  CS2R R40, SRZ ;  /* 0x0000000000287805 */ /* 0x000fe4000001ff00 */
[----:B------:R-:W-:Y:S02]  /*6050*/  CS2R R50, SRZ ;  /* 0x0000000000327805 */ /* 0x000fe4000001ff00 */
[----:B------:R-:W-:Y:S07]  /*6060*/  CS2R R48, SRZ ;  /* 0x0000000000307805 */ /* 0x000fee000001ff00 */
[----:B-1----:R-:W-:Y:S01]  /*6070*/  @P1 IMAD R0, R2, 0x800, R75 ;  /* 0x0000080002001824 */ /* 0x002fe200078e024b */
[----:B------:R-:W-:Y:S05]  /*6080*/  @P1 WARPSYNC.ALL ;  /* 0x0000000000001948 */ /* 0x000fea0003800000 */
[----:B------:R-:W-:Y:S01]  /*6090*/  @P1 LEA R5, R0, UR52, 0x1 ;  /* 0x0000003400051c11 */ /* 0x000fe2000f8e08ff */
[----:B------:R-:W-:Y:S04]  /*60a0*/  UIADD3 UR4, UPT, UPT, UR58, 0x1, URZ ;  /* 0x000000013a047890 */ /* 0x000fe8000fffe0ff */
[----:B------:R1:W2:Y:S01]  /*60b0*/  @P1 LDSM.16.M88.4 R40, [R5+0x200] ;  /* 0x000200000528183b */ /* 0x0002a20000000200 */
[----:B------:R-:W-:Y:S01]  /*60c0*/  @P1 IMAD R0, R80, 0x2, R5 ;  /* 0x0000000250001824 */ /* 0x000fe200078e0205 */
[----:B------:R-:W-:Y:S04]  /*60d0*/  UISETP.NE.AND UP0, UPT, UR4, 0x3, UPT ;  /* 0x000000030400788c */ /* 0x000fe8000bf05270 */
[----:B------:R1:W1:Y:S01]  /*60e0*/  @P1 LDSM.16.M88.4 R48, [R0+0x200] ;  /* 0x000200000030183b */ /* 0x0002620000000200 */
[----:B------:R-:W-:Y:S01]  /*60f0*/  USEL UR4, UR4, URZ, UP0 ;  /* 0x000000ff04047287 */ /* 0x000fe20008000000 */
[----:B------:R-:W-:Y:S04]  /*6100*/  PLOP3.LUT P1, PT, PT, PT, UP0, 0x80, 0x8 ;  /* 0x000000000008781c */ /* 0x000fe80003f2f008 */
[----:B------:R-:W-:Y:S01]  /*6110*/  SEL R2, RZ, 0x1, P1 ;  /* 0x00000001ff027807 */ /* 0x000fe20000800000 */
[----:B------:R-:W-:Y:S03]  /*6120*/  IMAD.U32 R86, RZ, RZ, UR4 ;  /* 0x00000004ff567e24 */ /* 0x000fe6000f8e00ff */
[----:B------:R-:W-:Y:S02]  /*6130*/  LOP3.LUT R39, R39, R2, RZ, 0x3c, !PT ;  /* 0x0000000227277212 */ /* 0x000fe400078e3cff */
.L_x_89:
[----:B------:R-:W-:Y:S05]  /*6140*/  BSYNC B1 ;  /* 0x0000000000017941 */ /* 0x000fea0003800000 */
.L_x_88:
[----:B-1----:R-:W-:Y:S04]  /*6150*/  SHF.R.U32.HI R0, RZ, 0x15, R34 ;  /* 0x00000015ff007819 */ /* 0x002fe80000011622 */
[----:B------:R-:W-:Y:S01]  /*6160*/  LOP3.LUT P1, RZ, R0, 0x3, R77, 0x48, !PT ;  /* 0x0000000300ff7812 */ /* 0x000fe2000782484d */
[----:B------:R-:W-:Y:S01]  /*6170*/  @!UPT UIADD3 URZ, UPT, UPT, URZ, URZ, URZ ;  /* 0x000000fffffff290 */ /* 0x000fe2000fffe0ff */
[----:B----4-:R-:W-:Y:S11]  /*6180*/  @P0 BRA `(.L_x_93) ;  /* 0x0000000000080947 */ /* 0x010ff60003800000 */
[----:B------:R-:W1:Y:S02]  /*6190*/  SYNCS.PHASECHK.TRANS64.TRYWAIT P0, [R84+URZ+0x120], R3 ;  /* 0x00012003540075a7 */ /* 0x000e6400080011ff */
[----:B-1----:R-:W-:Y:S05]  /*61a0*/  @!P0 BRA `(.L_x_94) ;  /* 0x0000001c00d48947 */ /* 0x002fea0003800000 */
.L_x_93:
[----:B------:R-:W-:Y:S05]  /*61b0*/  @!P1 BRA `(.L_x_95) ;  /* 0x0000000000409947 */ /* 0x000fea0003800000 */
[----:B------:R-:W4:Y:S01]  /*61c0*/  LDCU.64 UR8, c[0x4][0x70] ;  /* 0x01000e00ff0877ac */ /* 0x000f220008000a00 */
[----:B-1----:R-:W-:Y:S01]  /*61d0*/  MOV R3, 0x0 ;  /* 0x0000000000037802 */ /* 0x002fe20000000f00 */
[----:B------:R-:W-:Y:S02]  /*61e0*/  HFMA2 R12, -RZ, RZ, 0, 5.9604644775390625e-08 ;  /* 0x00000001ff0c7431 */ /* 0x000fe400000001ff */
[----:B------:R-:W-:Y:S02]  /*61f0*/  IMAD.MOV.U32 R8, RZ, RZ, 0x192 ;  /* 0x00000192ff087424 */ /* 0x000fe400078e00ff */
[----:B------:R-:W-:Y:S01]  /*6200*/  IMAD.MOV.U32 R13, RZ, RZ, RZ ;  /* 0x000000ffff0d7224 */ /* 0x000fe200078e00ff */
[----:B------:R-:W1:Y:S01]  /*6210*/  LDCU.64 UR6, c[0x4][0x78] ;  /* 0x01000f00ff0677ac */ /* 0x000e620008000a00 */
[----:B------:R-:W2:Y:S01]  /*6220*/  LDC.64 R2, c[0x4][R3] ;  /* 0x0100000003027b82 */ /* 0x000ea20000000a00 */
[----:B------:R-:W5:Y:S01]  /*6230*/  LDCU.64 UR4, c[0x4][0x10] ;  /* 0x01000200ff0477ac */ /* 0x000f620008000a00 */
[----:B----4-:R-:W-:Y:S01]  /*6240*/  MOV R5, UR9 ;  /* 0x0000000900057c02 */ /* 0x010fe20008000f00 */
[----:B------:R-:W-:Y:S01]  /*6250*/  IMAD.U32 R4, RZ, RZ, UR8 ;  /* 0x00000008ff047e24 */ /* 0x000fe2000f8e00ff */
[----:B-1----:R-:W-:Y:S01]  /*6260*/  MOV R7, UR7 ;  /* 0x0000000700077c02 */ /* 0x002fe20008000f00 */
[----:B------:R-:W-:Y:S01]  /*6270*/  IMAD.U32 R6, RZ, RZ, UR6 ;  /* 0x00000006ff067e24 */ /* 0x000fe2000f8e00ff */
[----:B-----5:R-:W-:Y:S01]  /*6280*/  MOV R11, UR5 ;  /* 0x00000005000b7c02 */ /* 0x020fe20008000f00 */
[----:B------:R-:W-:Y:S02]  /*6290*/  IMAD.U32 R10, RZ, RZ, UR4 ;  /* 0x00000004ff0a7e24 */ /* 0x000fe4000f8e00ff */
[----:B------:R-:W-:Y:S07]  /*62a0*/  LEPC R20, `(.L_x_95) ;  /* 0x000000001014794e */ /* 0x000fee0000000000 */
[----:B--23--:R-:W-:Y:S05]  /*62b0*/  CALL.ABS.NOINC R2 ;  /* 0x0000000002007343 */ /* 0x00cfea0003c00000 */
.L_x_95:
[----:B--2---:R-:W-:Y:S01]  /*62c0*/  SHF.L.U32 R20, R40, 0x10, RZ ;  /* 0x0000001028147819 */ /* 0x004fe200000006ff */
[----:B------:R-:W-:Y:S05]  /*62d0*/  WARPSYNC.ALL ;  /* 0x0000000000007948 */ /* 0x000fea0003800000 */
[----:B------:R-:W-:Y:S01]  /*62e0*/  R2UR UR4, R34 ;  /* 0x00000000220472ca */ /* 0x000fe200000e0000 */
[----:B------:R-:W-:Y:S01]  /*62f0*/  BSSY.RECONVERGENT B0, `(.L_x_96) ;  /* 0x0000052000007945 */ /* 0x000fe20003800200 */
[----:B------:R-:W-:Y:S02]  /*6300*/  LOP3.LUT R21, R40, 0xffff0000, RZ, 0xc0, !PT ;  /* 0xffff000028157812 */ /* 0x000fe400078ec0ff */
[----:B------:R-:W-:Y:S02]  /*6310*/  LOP3.LUT R36, R41, 0xffff0000, RZ, 0xc0, !PT ;  /* 0xffff000029247812 */ /* 0x000fe400078ec0ff */
[----:B------:R-:W-:Y:S02]  /*6320*/  SHF.L.U32 R37, R48, 0x10, RZ ;  /* 0x0000001030257819 */ /* 0x000fe400000006ff */
[----:B------:R-:W-:Y:S02]  /*6330*/  MOV R70, UR58 ;  /* 0x0000003a00467c02 */ /* 0x000fe40008000f00 */
[----:B------:R-:W-:Y:S02]  /*6340*/  LOP3.LUT R38, R51, 0xffff0000, RZ, 0xc0, !PT ;  /* 0xffff000033267812 */ /* 0x000fe400078ec0ff */
[----:B------:R-:W-:Y:S01]  /*6350*/  LEA R92, R70, R75, 0xb ;  /* 0x0000004b465c7211 */ /* 0x000fe200078e58ff */
[----:B------:R-:W3:Y:S01]  /*6360*/  LDTM.16dp256bit.x4 R4, tmem[UR4] ;  /* 0x00000004000479ee */ /* 0x000ee20008120000 */
[----:B------:R-:W-:Y:S02]  /*6370*/  SHF.L.U32 R91, R80, 0x1, RZ ;  /* 0x00000001505b7819 */ /* 0x000fe400000006ff */
[----:B------:R-:W-:Y:S02]  /*6380*/  LEA R93, R92, UR52, 0x1 ;  /* 0x000000345c5d7c11 */ /* 0x000fe4000f8e08ff */
[----:B------:R-:W-:Y:S02]  /*6390*/  ISETP.NE.AND P0, PT, R76, RZ, PT ;  /* 0x000000ff4c00720c */ /* 0x000fe40003f05270 */
[----:B------:R-:W-:Y:S01]  /*63a0*/  IADD3 R92, PT, PT, R91, 0x200, R93 ;  /* 0x000002005b5c7810 */ /* 0x000fe20007ffe05d */
[C---:B---3--:R-:W-:Y:S01]  /*63b0*/  FMUL R0, R33.reuse, R4 ;  /* 0x0000000421007220 */ /* 0x048fe20000400000 */
[C---:B------:R-:W-:Y:S01]  /*63c0*/  FMUL R2, R33.reuse, R5 ;  /* 0x0000000521027220 */ /* 0x040fe20000400000 */
[C---:B-1----:R-:W-:Y:S01]  /*63d0*/  FMUL R3, R33.reuse, R6 ;  /* 0x0000000621037220 */ /* 0x042fe20000400000 */
[----:B------:R-:W-:Y:S01]  /*63e0*/  FMUL R7, R33, R7 ;  /* 0x0000000721077220 */ /* 0x000fe20000400000 */
[----:B------:R-:W-:Y:S01]  /*63f0*/  FFMA R0, R35, R20, R0 ;  /* 0x0000001423007223 */ /* 0x000fe20000000000 */
[----:B------:R-:W-:Y:S01]  /*6400*/  SHF.L.U32 R20, R41, 0x10, RZ ;  /* 0x0000001029147819 */ /* 0x000fe200000006ff */
[----:B------:R-:W-:Y:S01]  /*6410*/  FFMA R2, R35, R21, R2 ;  /* 0x0000001523027223 */ /* 0x000fe20000000002 */
[----:B------:R-:W-:Y:S01]  /*6420*/  SHF.L.U32 R21, R43, 0x10, RZ ;  /* 0x000000102b157819 */ /* 0x000fe200000006ff */
[C---:B------:R-:W-:Y:S01]  /*6430*/  FMUL R4, R33.reuse, R8 ;  /* 0x0000000821047220 */ /* 0x040fe20000400000 */
[----:B------:R-:W-:Y:S01]  /*6440*/  FMUL R5, R33, R9 ;  /* 0x0000000921057220 */ /* 0x000fe20000400000 */
[C---:B------:R-:W-:Y:S01]  /*6450*/  FFMA R3, R35.reuse, R20, R3 ;  /* 0x0000001423037223 */ /* 0x040fe20000000003 */
[----:B------:R-:W-:Y:S01]  /*6460*/  SHF.L.U32 R20, R42, 0x10, RZ ;  /* 0x000000102a147819 */ /* 0x000fe200000006ff */
[----:B------:R-:W-:Y:S01]  /*6470*/  FFMA R7, R35, R36, R7 ;  /* 0x0000002423077223 */ /* 0x000fe20000000007 */
[----:B------:R-:W-:Y:S01]  /*6480*/  LOP3.LUT R36, R43, 0xffff0000, RZ, 0xc0, !PT ;  /* 0xffff00002b247812 */ /* 0x000fe200078ec0ff */
[----:B------:R-:W-:Y:S01]  /*6490*/  FMUL R6, R33, R10 ;  /* 0x0000000a21067220 */ /* 0x000fe20000400000 */
[----:B------:R-:W-:Y:S01]  /*64a0*/  F2FP.BF16.F32.PACK_AB R44, R2, R0 ;  /* 0x00000000022c723e */ /* 0x000fe200000010ff */
[----:B------:R-:W-:Y:S01]  /*64b0*/  FFMA R4, R35, R20, R4 ;  /* 0x0000001423047223 */ /* 0x000fe20000000004 */
[----:B------:R-:W-:Y:S01]  /*64c0*/  LOP3.LUT R20, R42, 0xffff0000, RZ, 0xc0, !PT ;  /* 0xffff00002a147812 */ /* 0x000fe200078ec0ff */
[----:B------:R-:W-:Y:S01]  /*64d0*/  FMUL R11, R33, R11 ;  /* 0x0000000b210b7220 */ /* 0x000fe20000400000 */
[----:B------:R-:W-:Y:S01]  /*64e0*/  F2FP.BF16.F32.PACK_AB R45, R7, R3 ;  /* 0x00000003072d723e */ /* 0x000fe200000010ff */
[C---:B------:R-:W-:Y:S01]  /*64f0*/  FMUL R8, R33.reuse, R12 ;  /* 0x0000000c21087220 */ /* 0x040fe20000400000 */
[----:B------:R-:W-:Y:S01]  /*6500*/  FMUL R9, R33, R13 ;  /* 0x0000000d21097220 */ /* 0x000fe20000400000 */
[C---:B------:R-:W-:Y:S01]  /*6510*/  FFMA R5, R35.reuse, R20, R5 ;  /* 0x0000001423057223 */ /* 0x040fe20000000005 */
[----:B------:R-:W-:Y:S01]  /*6520*/  LOP3.LUT R20, R48, 0xffff0000, RZ, 0xc0, !PT ;  /* 0xffff000030147812 */ /* 0x000fe200078ec0ff */
[----:B------:R-:W-:Y:S01]  /*6530*/  FFMA R6, R35, R21, R6 ;  /* 0x0000001523067223 */ /* 0x000fe20000000006 */
[----:B------:R-:W-:Y:S01]  /*6540*/  SHF.L.U32 R21, R49, 0x10, RZ ;  /* 0x0000001031157819 */ /* 0x000fe200000006ff */
[C---:B------:R-:W-:Y:S01]  /*6550*/  FFMA R11, R35.reuse, R36, R11 ;  /* 0x00000024230b7223 */ /* 0x040fe2000000000b */
[C---:B------:R-:W-:Y:S01]  /*6560*/  FFMA R8, R35.reuse, R37, R8 ;  /* 0x0000002523087223 */ /* 0x040fe20000000008 */
[----:B------:R-:W-:Y:S01]  /*6570*/  FFMA R9, R35, R20, R9 ;  /* 0x0000001423097223 */ /* 0x000fe20000000009 */
[----:B------:R-:W-:Y:S01]  /*6580*/  FMUL R10, R33, R14 ;  /* 0x0000000e210a7220 */ /* 0x000fe20000400000 */
[----:B------:R-:W-:Y:S01]  /*6590*/  LOP3.LUT R20, R49, 0xffff0000, RZ, 0xc0, !PT ;  /* 0xffff000031147812 */ /* 0x000fe200078ec0ff */
[C---:B------:R-:W-:Y:S01]  /*65a0*/  FMUL R15, R33.reuse, R15 ;  /* 0x0000000f210f7220 */ /* 0x040fe20000400000 */
[----:B------:R-:W-:Y:S01]  /*65b0*/  FMUL R12, R33, R16 ;  /* 0x00000010210c7220 */ /* 0x000fe20000400000 */
[C---:B------:R-:W-:Y:S01]  /*65c0*/  FFMA R10, R35.reuse, R21, R10 ;  /* 0x00000015230a7223 */ /* 0x040fe2000000000a */
[C---:B------:R-:W-:Y:S01]  /*65d0*/  LOP3.LUT R36, R50.reuse, 0xffff0000, RZ, 0xc0, !PT ;  /* 0xffff000032247812 */ /* 0x040fe200078ec0ff */
[----:B------:R-:W-:Y:S01]  /*65e0*/  FFMA R15, R35, R20, R15 ;  /* 0x00000014230f7223 */ /* 0x000fe2000000000f */
[----:B------:R-:W-:Y:S01]  /*65f0*/  SHF.L.U32 R20, R50, 0x10, RZ ;  /* 0x0000001032147819 */ /* 0x000fe200000006ff */
[----:B------:R-:W-:Y:S01]  /*6600*/  FMUL R13, R33, R17 ;  /* 0x00000011210d7220 */ /* 0x000fe20000400000 */
[----:B------:R-:W-:Y:S01]  /*6610*/  SHF.L.U32 R21, R51, 0x10, RZ ;  /* 0x0000001033157819 */ /* 0x000fe200000006ff */
[C---:B------:R-:W-:Y:S01]  /*6620*/  FMUL R14, R33.reuse, R18 ;  /* 0x00000012210e7220 */ /* 0x040fe20000400000 */
[----:B------:R-:W-:Y:S01]  /*6630*/  FMUL R19, R33, R19 ;  /* 0x0000001321137220 */ /* 0x000fe20000400000 */
[C---:B------:R-:W-:Y:S01]  /*6640*/  FFMA R12, R35.reuse, R20, R12 ;  /* 0x00000014230c7223 */ /* 0x040fe2000000000c */
[C---:B------:R-:W-:Y:S01]  /*6650*/  FFMA R13, R35.reuse, R36, R13 ;  /* 0x00000024230d7223 */ /* 0x040fe2000000000d */
[C---:B------:R-:W-:Y:S01]  /*6660*/  FFMA R14, R35.reuse, R21, R14 ;  /* 0x00000015230e7223 */ /* 0x040fe2000000000e */
[----:B------:R-:W-:Y:S01]  /*6670*/  FFMA R19, R35, R38, R19 ;  /* 0x0000002623137223 */ /* 0x000fe20000000013 */
[----:B------:R-:W-:Y:S02]  /*6680*/  F2FP.BF16.F32.PACK_AB R46, R5, R4 ;  /* 0x00000004052e723e */ /* 0x000fe400000010ff */
[----:B------:R-:W-:Y:S02]  /*6690*/  F2FP.BF16.F32.PACK_AB R47, R11, R6 ;  /* 0x000000060b2f723e */ /* 0x000fe400000010ff */
[----:B------:R-:W-:Y:S02]  /*66a0*/  F2FP.BF16.F32.PACK_AB R68, R9, R8 ;  /* 0x000000080944723e */ /* 0x000fe400000010ff */
[----:B------:R-:W-:Y:S01]  /*66b0*/  F2FP.BF16.F32.PACK_AB R69, R15, R10 ;  /* 0x0000000a0f45723e */ /* 0x000fe200000010ff */
[----:B------:R1:W-:Y:S01]  /*66c0*/  STSM.16.M88.4 [R93+0x200], R44 ;  /* 0x0002002c5d007844 */ /* 0x0003e20000000200 */
[----:B------:R-:W-:Y:S02]  /*66d0*/  F2FP.BF16.F32.PACK_AB R70, R13, R12 ;  /* 0x0000000c0d46723e */ /* 0x000fe400000010ff */
[----:B------:R-:W-:Y:S05]  /*66e0*/  F2FP.BF16.F32.PACK_AB R71, R19, R14 ;  /* 0x0000000e1347723e */ /* 0x000fea00000010ff */
[----:B------:R1:W-:Y:S01]  /*66f0*/  STSM.16.M88.4 [R92], R68 ;  /* 0x000000445c007844 */ /* 0x0003e20000000200 */
[----:B------:R-:W-:Y:S01]  /*6700*/  @!PT LDS RZ, [RZ] ;  /* 0x00000000fffff984 */ /* 0x000fe20000000800 */
[----:B------:R-:W-:Y:S01]  /*6710*/  @!PT LDS RZ, [RZ] ;  /* 0x00000000fffff984 */ /* 0x000fe20000000800 */
[----:B------:R-:W-:Y:S01]  /*6720*/  @!PT LDS RZ, [RZ] ;  /* 0x00000000fffff984 */ /* 0x000fe20000000800 */
[----:B------:R-:W-:Y:S01]  /*6730*/  @!PT LDS RZ, [RZ] ;  /* 0x00000000fffff984 */ /* 0x000fe20000000800 */
[----:B------:R2:W-:Y:S07]  /*6740*/  MEMBAR.ALL.CTA ;  /* 0x0000000000007992 */ /* 0x0005ee0000008000 */
[----:B--2---:R-:W2:Y:S02]  /*6750*/  FENCE.VIEW.ASYNC.S ;  /* 0x00000000000073c6 */ /* 0x004ea40000000000 */
[----:B--2---:R-:W-:Y:S06]  /*6760*/  BAR.SYNC.DEFER_BLOCKING 0x1, 0x80 ;  /* 0x0042000000007b1d */ /* 0x004fec0000010000 */
[----:B------:R-:W-:Y:S05]  /*6770*/  @P0 BRA `(.L_x_97) ;  /* 0x0000000000240947 */ /* 0x000fea0003800000 */
[----:B------:R-:W-:Y:S01]  /*6780*/  R2UR UR42, R88 ;  /* 0x00000000582a72ca */ /* 0x000fe200000e0000 */
[----:B------:R-:W-:Y:S01]  /*6790*/  UIADD3 UR6, UP0, UPT, UR56, 0x680, URZ ;  /* 0x0000068038067890 */ /* 0x000fe2000ff1e0ff */
[----:B------:R-:W-:Y:S01]  /*67a0*/  R2UR UR43, R82 ;  /* 0x00000000522b72ca */ /* 0x000fe200000e0000 */
[----:B------:R-:W-:Y:S01]  /*67b0*/  ULEA UR4, UR58, UR52, 0xc ;  /* 0x000000343a047291 */ /* 0x000fe2000f8e60ff */
[----:B------:R-:W-:Y:S01]  /*67c0*/  R2UR UR44, R83 ;  /* 0x00000000532c72ca */ /* 0x000fe200000e0000 */
[----:B------:R-:W-:Y:S02]  /*67d0*/  UIADD3.X UR7, UPT, UPT, URZ, UR57, URZ, UP0, !UPT ;  /* 0x00000039ff077290 */ /* 0x000fe400087fe4ff */
[----:B------:R-:W-:Y:S10]  /*67e0*/  UIADD3 UR40, UPT, UPT, UR4, 0x200, URZ ;  /* 0x0000020004287890 */ /* 0x000ff4000fffe0ff */
[----:B------:R2:W-:Y:S02]  /*67f0*/  UTMASTG.4D.IM2COL [UR40], [UR6] ;  /* 0x00000028060073b5 */ /* 0x0005e40008058000 */
[----:B--2---:R0:W-:Y:S02]  /*6800*/  UTMACMDFLUSH ;  /* 0x00000000000079b7 */ /* 0x0041e40000000000 */
.L_x_97:
[----:B------:R-:W-:Y:S05]  /*6810*/  BSYNC.RECONVERGENT B0 ;  /* 0x0000000000007941 */ /* 0x000fea0003800200 */
.L_x_96:
[----:B------:R-:W-:Y:S01]  /*6820*/  UIADD3 UR40, UPT, UPT, UR58, 0x1, URZ ;  /* 0x000000013a287890 */ /* 0x000fe2000fffe0ff */
[----:B------:R-:W-:Y:S03]  /*6830*/  BSSY.RECONVERGENT B0, `(.L_x_98) ;  /* 0x0000005000007945 */ /* 0x000fe60003800200 */
[----:B------:R-:W-:Y:S04]  /*6840*/  UISETP.NE.AND UP0, UPT, UR40, 0x3, UPT ;  /* 0x000000032800788c */ /* 0x000fe8000bf05270 */
[----:B------:R-:W-:Y:S01]  /*6850*/  USEL UR42, UR40, URZ, UP0 ;  /* 0x000000ff282a7287 */ /* 0x000fe20008000000 */
[----:B------:R-:W-:Y:S11]  /*6860*/  @P0 BRA `(.L_x_99) ;  /* 0x0000000000040947 */ /* 0x000ff60003800000 */
[----:B------:R-:W-:Y:S04]  /*6870*/  DEPBAR.LE SB0, 0x1 ;  /* 0x000080400000791a */ /* 0x000fe80000000000 */
.L_x_99:
[----:B------:R-:W-:Y:S05]  /*6880*/  BSYNC.RECONVERGENT B0 ;  /* 0x0000000000007941 */ /* 0x000fea0003800200 */
.L_x_98:
[----:B------:R-:W-:Y:S01]  /*6890*/  BAR.SYNC.DEFER_BLOCKING 0x1, 0x80 ;  /* 0x0042000000007b1d */ /* 0x000fe20000010000 */
[----:B------:R-:W-:Y:S01]  /*68a0*/  ISETP.NE.AND P1, PT, R90, RZ, PT ;  /* 0x000000ff5a00720c */ /* 0x000fe20003f25270 */
[----:B------:R-:W-:Y:S01]  /*68b0*/  UISETP.NE.AND UP0, UPT, UR54, URZ, UPT ;  /* 0x000000ff3600728c */ /* 0x000fe2000bf05270 */
[----:B------:R-:W-:Y:S11]  /*68c0*/  LEA R3, R86, UR52, 0x3 ;  /* 0x0000003456037c11 */ /* 0x000ff6000f8e18ff */
[----:B------:R-:W-:Y:S01]  /*68d0*/  @P1 SHF.L.U32 R4, R39, 0x1f, RZ ;  /* 0x0000001f27041819 */ /* 0x000fe200000006ff */
[----:B------:R-:W-:Y:S06]  /*68e0*/  BRA.U !UP0, `(.L_x_100) ;  /* 0x0000000108287547 */ /* 0x000fec000b800000 */
[----:B------:R-:W2:Y:S01]  /*68f0*/  S2R R0, SR_CgaCtaId ;  /* 0x0000000000007919 */ /* 0x000ea20000008800 */
[----:B------:R-:W-:Y:S05]  /*6900*/  IMAD.U32 R2, RZ, RZ, UR53 ;  /* 0x00000035ff027e24 */ /* 0x000fea000f8e00ff */
[C---:B------:R-:W-:Y:S01]  /*6910*/  @P1 LEA R5, R2.reuse, UR52, 0x3 ;  /* 0x0000003402051c11 */ /* 0x040fe2000f8e18ff */
[----:B------:R-:W-:Y:S04]  /*6920*/  VIADD R2, R2, 0x1 ;  /* 0x0000000102027836 */ /* 0x000fe80000000000 */
[----:B------:R-:W-:Y:S01]  /*6930*/  @P1 VIADD R5, R5, 0xe8 ;  /* 0x000000e805051836 */ /* 0x000fe20000000000 */
[C---:B------:R-:W-:Y:S04]  /*6940*/  ISETP.NE.AND P0, PT, R2.reuse, 0x3, PT ;  /* 0x000000030200780c */ /* 0x040fe80003f05270 */
[----:B------:R-:W-:Y:S04]  /*6950*/  SEL R2, R2, RZ, P0 ;  /* 0x000000ff02027207 */ /* 0x000fe80000000000 */
[----:B------:R-:W-:Y:S02]  /*6960*/  R2UR UR53, R2 ;  /* 0x00000000023572ca */ /* 0x000fe400000e0000 */
[----:B--2---:R-:W-:Y:S04]  /*6970*/  @P1 PRMT R0, R0, 0x654, R5 ;  /* 0x0000065400001816 */ /* 0x004fe80000000005 */
[----:B------:R2:W-:Y:S09]  /*6980*/  @P1 SYNCS.ARRIVE.TRANS64.RED.A1T0 RZ, [R0+URZ], RZ ;  /* 0x000000ff00ff19a7 */ /* 0x0005f200081004ff */
.L_x_100:
[----:B------:R-:W3:Y:S01]  /*6990*/  @P1 SYNCS.PHASECHK.TRANS64.TRYWAIT P0, [R3+URZ+0xd0], R4 ;  /* 0x0000d004030015a7 */ /* 0x000ee200080011ff */
[----:B------:R-:W-:Y:S01]  /*69a0*/  BSSY B1, `(.L_x_101) ;  /* 0x0000013000017945 */ /* 0x000fe20003800000 */
[----:B---3--:R-:W-:Y:S03]  /*69b0*/  @P1 SEL R85, RZ, 0x1, !P0 ;  /* 0x00000001ff551807 */ /* 0x008fe60004000000 */
[----:B------:R-:W-:Y:S05]  /*69c0*/  @!P1 BRA `(.L_x_102) ;  /* 0x0000000000409947 */ /* 0x000fea0003800000 */
[----:B------:R-:W-:Y:S01]  /*69d0*/  ISETP.NE.AND P1, PT, R87, RZ, PT ;  /* 0x000000ff5700720c */ /* 0x000fe20003f25270 */
[----:B------:R-:W-:Y:S01]  /*69e0*/  BSSY B0, `(.L_x_103) ;  /* 0x0000009000007945 */ /* 0x000fe20003800000 */
[----:B------:R-:W-:Y:S11]  /*69f0*/  ISETP.NE.AND P0, PT, R85, RZ, PT ;  /* 0x000000ff5500720c */ /* 0x000ff60003f05270 */
[----:B------:R-:W-:Y:S05]  /*6a00*/  @P1 IMAD R2, R86, 0x800, R75 ;  /* 0x0000080056021824 */ /* 0x000fea00078e024b */
[----:B------:R-:W-:Y:S05]  /*6a10*/  @P1 LEA R2, R2, UR52, 0x1 ;  /* 0x0000003402021c11 */ /* 0x000fea000f8e08ff */
[----:B--2---:R-:W-:Y:S01]  /*6a20*/  @P1 IMAD.IADD R0, R91, 0x1, R2 ;  /* 0x000000015b001824 */ /* 0x004fe200078e0202 */
[----:B------:R-:W-:Y:S06]  /*6a30*/  @P0 BRA `(.L_x_104) ;  /* 0x00000000000c0947 */ /* 0x000fec0003800000 */
[----:B------:R-:W-:Y:S04]  /*6a40*/  SHF.L.U32 R4, R39, 0x1f, RZ ;  /* 0x0000001f27047819 */ /* 0x000fe800000006ff */
[----:B------:R-:W2:Y:S02]  /*6a50*/  SYNCS.PHASECHK.TRANS64.TRYWAIT P0, [R3+URZ+0xd0], R4 ;  /* 0x0000d004030075a7 */ /* 0x000ea400080011ff */
[----:B--2---:R-:W-:Y:S05]  /*6a60*/  @!P0 BRA `(.L_x_105) ;  /* 0x0000001400b88947 */ /* 0x004fea0003800000 */
.L_x_104:
[----:B------:R-:W-:Y:S05]  /*6a70*/  BSYNC B0 ;  /* 0x0000000000007941 */ /* 0x000fea0003800000 */
.L_x_103:
[----:B------:R-:W-:Y:S11]  /*6a80*/  ISETP.NE.AND P0, PT, R87, RZ, PT ;  /* 0x000000ff5700720c */ /* 0x000ff60003f05270 */
[----:B------:R-:W-:Y:S02]  /*6a90*/  @!UPT UIADD3 URZ, UPT, UPT, URZ, URZ, URZ ;  /* 0x000000fffffff290 */ /* 0x000fe4000fffe0ff */
[----:B------:R-:W-:Y:S05]  /*6aa0*/  @P0 WARPSYNC.ALL ;  /* 0x0000000000000948 */ /* 0x000fea0003800000 */
[----:B------:R3:W4:Y:S04]  /*6ab0*/  @P0 LDSM.16.M88.4 R40, [R2+0x200] ;  /* 0x000200000228083b */ /* 0x0007280000000200 */
[----:B------:R3:W1:Y:S02]  /*6ac0*/  @P0 LDSM.16.M88.4 R48, [R0+0x200] ;  /* 0x000200000030083b */ /* 0x0006640000000200 */
.L_x_102:
[----:B------:R-:W-:Y:S05]  /*6ad0*/  BSYNC B1 ;  /* 0x0000000000017941 */ /* 0x000fea0003800000 */
.L_x_101:
[----:B--23--:R-:W-:Y:S05]  /*6ae0*/  VIADD R0, R34, 0x20 ;  /* 0x0000002022007836 */ /* 0x00cfea0000000000 */
[----:B------:R-:W-:Y:S04]  /*6af0*/  SHF.R.U32.HI R0, RZ, 0x15, R0 ;  /* 0x00000015ff007819 */ /* 0x000fe80000011600 */
[----:B------:R-:W-:Y:S11]  /*6b00*/  LOP3.LUT P0, RZ, R0, 0x3, R77, 0x48, !PT ;  /* 0x0000000300ff7812 */ /* 0x000ff6000780484d */
[----:B------:R-:W-:Y:S02]  /*6b10*/  @!UPT UIADD3 URZ, UPT, UPT, URZ, URZ, URZ ;  /* 0x000000fffffff290 */ /* 0x000fe4000fffe0ff */
[----:B------:R-:W-:Y:S05]  /*6b20*/  @!P0 BRA `(.L_x_106) ;  /* 0x0000000000408947 */ /* 0x000fea0003800000 */
[----:B------:R-:W2:Y:S01]  /*6b30*/  LDCU.64 UR8, c[0x4][0x70] ;  /* 0x01000e00ff0877ac */ /* 0x000ea20008000a00 */
[----:B------:R-:W-:Y:S01]  /*6b40*/  MOV R3, 0x0 ;  /* 0x0000000000037802 */ /* 0x000fe20000000f00 */
[----:B------:R-:W-:Y:S02]  /*6b50*/  HFMA2 R12, -RZ, RZ, 0, 5.9604644775390625e-08 ;  /* 0x00000001ff0c7431 */ /* 0x000fe400000001ff */
[----:B------:R-:W-:Y:S02]  /*6b60*/  IMAD.MOV.U32 R8, RZ, RZ, 0x192 ;  /* 0x00000192ff087424 */ /* 0x000fe400078e00ff */
[----:B------:R-:W-:Y:S01]  /*6b70*/  IMAD.MOV.U32 R13, RZ, RZ, RZ ;  /* 0x000000ffff0d7224 */ /* 0x000fe200078e00ff */
[----:B------:R-:W3:Y:S01]  /*6b80*/  LDCU.64 UR6, c[0x4][0x78] ;  /* 0x01000f00ff0677ac */ /* 0x000ee20008000a00 */
[----:B------:R-:W1:Y:S01]  /*6b90*/  LDC.64 R2, c[0x4][R3] ;  /* 0x0100000003027b82 */ /* 0x000e620000000a00 */
[----:B------:R-:W5:Y:S01]  /*6ba0*/  LDCU.64 UR4, c[0x4][0x10] ;  /* 0x01000200ff0477ac */ /* 0x000f620008000a00 */
[----:B--2---:R-:W-:Y:S01]  /*6bb0*/  MOV R5, UR9 ;  /* 0x0000000900057c02 */ /* 0x004fe20008000f00 */
[----:B------:R-:W-:Y:S01]  /*6bc0*/  IMAD.U32 R4, RZ, RZ, UR8 ;  /* 0x00000008ff047e24 */ /* 0x000fe2000f8e00ff */
[----:B---3--:R-:W-:Y:S01]  /*6bd0*/  MOV R7, UR7 ;  /* 0x0000000700077c02 */ /* 0x008fe20008000f00 */
[----:B------:R-:W-:Y:S01]  /*6be0*/  IMAD.U32 R6, RZ, RZ, UR6 ;  /* 0x00000006ff067e24 */ /* 0x000fe2000f8e00ff */
[----:B-----5:R-:W-:Y:S01]  /*6bf0*/  MOV R11, UR5 ;  /* 0x00000005000b7c02 */ /* 0x020fe20008000f00 */
[----:B------:R-:W-:Y:S02]  /*6c00*/  IMAD.U32 R10, RZ, RZ, UR4 ;  /* 0x00000004ff0a7e24 */ /* 0x000fe4000f8e00ff */
[----:B------:R-:W-:Y:S07]  /*6c10*/  LEPC R20, `(.L_x_106) ;  /* 0x000000001014794e */ /* 0x000fee0000000000 */
[----:B-1--4-:R-:W-:Y:S05]  /*6c20*/  CALL.ABS.NOINC R2 ;  /* 0x0000000002007343 */ /* 0x012fea0003c00000 */
.L_x_106:
[----:B------:R-:W-:Y:S01]  /*6c30*/  ISETP.NE.AND P1, PT, R76, RZ, PT ;  /* 0x000000ff4c00720c */ /* 0x000fe20003f25270 */
[----:B------:R-:W-:Y:S05]  /*6c40*/  WARPSYNC.ALL ;  /* 0x0000000000007948 */ /* 0x000fea0003800000 */
[----:B------:R-:W-:Y:S01]  /*6c50*/  R2UR UR4, R34 ;  /* 0x00000000220472ca */ /* 0x000fe200000e0000 */
[----:B------:R-:W-:Y:S01]  /*6c60*/  BSSY.RECONVERGENT B0, `(.L_x_107) ;  /* 0x0000057000007945 */ /* 0x000fe20003800200 */
[----:B------:R-:W-:Y:S02]  /*6c70*/  R2UR UR5, R84 ;  /* 0x00000000540572ca */ /* 0x000fe400000e0000 */
[C---:B----4-:R-:W-:Y:S02]  /*6c80*/  SHF.L.U32 R20, R40.reuse, 0x10, RZ ;  /* 0x0000001028147819 */ /* 0x050fe400000006ff */
[----:B------:R-:W-:Y:S02]  /*6c90*/  LOP3.LUT R36, R40, 0xffff0000, RZ, 0xc0, !PT ;  /* 0xffff000028247812 */ /* 0x000fe400078ec0ff */
[C---:B------:R-:W-:Y:S02]  /*6ca0*/  SHF.L.U32 R21, R41.reuse, 0x10, RZ ;  /* 0x0000001029157819 */ /* 0x040fe400000006ff */
[----:B------:R-:W-:Y:S02]  /*6cb0*/  LOP3.LUT R38, R41, 0xffff0000, RZ, 0xc0, !PT ;  /* 0xffff000029267812 */ /* 0x000fe400078ec0ff */
[C---:B------:R-:W-:Y:S01]  /*6cc0*/  SHF.L.U32 R37, R42.reuse, 0x10, RZ ;  /* 0x000000102a257819 */ /* 0x040fe200000006ff */
[----:B------:R-:W2:Y:S01]  /*6cd0*/  LDTM.16dp256bit.x4 R4, tmem[UR4+0x20] ;  /* 0x00002004000479ee */ /* 0x000ea20008120000 */
[----:B------:R-:W-:Y:S01]  /*6ce0*/  LOP3.LUT R40, R42, 0xffff0000, RZ, 0xc0, !PT ;  /* 0xffff00002a287812 */ /* 0x000fe200078ec0ff */
[----:B------:R-:W-:Y:S01]  /*6cf0*/  NOP ;  /* 0x0000000000007918 */ /* 0x000fe20000000000 */
[C---:B------:R-:W-:Y:S01]  /*6d00*/  SHF.L.U32 R39, R43.reuse, 0x10, RZ ;  /* 0x000000102b277819 */ /* 0x040fe200000006ff */
[----:B------:R-:W-:Y:S01]  /*6d10*/  UIADD3 UR5, UPT, UPT, UR5, 0x130, URZ ;  /* 0x0000013005057890 */ /* 0x000fe2000fffe0ff */
[----:B------:R-:W-:Y:S02]  /*6d20*/  LOP3.LUT R42, R43, 0xffff0000, RZ, 0xc0, !PT ;  /* 0xffff00002b2a7812 */ /* 0x000fe400078ec0ff */
[C---:B-1----:R-:W-:Y:S01]  /*6d30*/  SHF.L.U32 R41, R48.reuse, 0x10, RZ ;  /* 0x0000001030297819 */ /* 0x042fe200000006ff */
[----:B------:R-:W-:Y:S01]  /*6d40*/  UPRMT UR5, UR45, 0x654, UR5 ;  /* 0x000006542d057896 */ /* 0x000fe20008000005 */
[----:B------:R-:W-:Y:S02]  /*6d50*/  LOP3.LUT R43, R48, 0xffff0000, RZ, 0xc0, !PT ;  /* 0xffff0000302b7812 */ /* 0x000fe400078ec0ff */
[C---:B------:R-:W-:Y:S02]  /*6d60*/  SHF.L.U32 R44, R49.reuse, 0x10, RZ ;  /* 0x00000010312c7819 */ /* 0x040fe400000006ff */
[----:B------:R-:W-:Y:S02]  /*6d70*/  LOP3.LUT R46, R49, 0xffff0000, RZ, 0xc0, !PT ;  /* 0xffff0000312e7812 */ /* 0x000fe400078ec0ff */
[----:B------:R-:W-:Y:S02]  /*6d80*/  MOV R84, UR42 ;  /* 0x0000002a00547c02 */ /* 0x000fe40008000f00 */
[----:B--2---:R-:W-:Y:S01]  /*6d90*/  SYNCS.ARRIVE.TRANS64.RED.A1T0 RZ, [UR5], RZ ;  /* 0x000000ffffff79a7 */ /* 0x004fe20008100405 */
[----:B------:R-:W-:Y:S02]  /*6da0*/  SHF.L.U32 R45, R50, 0x10, RZ ;  /* 0x00000010322d7819 */ /* 0x000fe400000006ff */
[----:B------:R-:W-:Y:S02]  /*6db0*/  LEA R85, R84, R75, 0xb ;  /* 0x0000004b54557211 */ /* 0x000fe400078e58ff */
[----:B------:R-:W-:Y:S02]  /*6dc0*/  LOP3.LUT R48, R50, 0xffff0000, RZ, 0xc0, !PT ;  /* 0xffff000032307812 */ /* 0x000fe400078ec0ff */
[----:B------:R-:W-:Y:S01]  /*6dd0*/  LEA R92, R85, UR52, 0x1 ;  /* 0x00000034555c7c11 */ /* 0x000fe2000f8e08ff */
[C---:B------:R-:W-:Y:S01]  /*6de0*/  FMUL R4, R33.reuse, R4 ;  /* 0x0000000421047220 */ /* 0x040fe20000400000 */
[C---:B------:R-:W-:Y:S01]  /*6df0*/  FMUL R5, R33.reuse, R5 ;  /* 0x0000000521057220 */ /* 0x040fe20000400000 */
[----:B------:R-:W-:Y:S01]  /*6e00*/  FMUL R6, R33, R6 ;  /* 0x0000000621067220 */ /* 0x000fe20000400000 */
[----:B------:R-:W-:Y:S01]  /*6e10*/  IADD3 R91, PT, PT, R91, 0x200, R92 ;  /* 0x000002005b5b7810 */ /* 0x000fe20007ffe05c */
[C---:B------:R-:W-:Y:S01]  /*6e20*/  FFMA R4, R35.reuse, R20, R4 ;  /* 0x0000001423047223 */ /* 0x040fe20000000004 */
[C---:B------:R-:W-:Y:S01]  /*6e30*/  FFMA R5, R35.reuse, R36, R5 ;  /* 0x0000002423057223 */ /* 0x040fe20000000005 */
[----:B------:R-:W-:Y:S01]  /*6e40*/  FFMA R6, R35, R21, R6 ;  /* 0x0000001523067223 */ /* 0x000fe20000000006 */
[C---:B------:R-:W-:Y:S01]  /*6e50*/  FMUL R7, R33.reuse, R7 ;  /* 0x0000000721077220 */ /* 0x040fe20000400000 */
[C---:B------:R-:W-:Y:S01]  /*6e60*/  FMUL R8, R33.reuse, R8 ;  /* 0x0000000821087220 */ /* 0x040fe20000400000 */
[----:B------:R-:W-:Y:S01]  /*6e70*/  FMUL R9, R33, R9 ;  /* 0x0000000921097220 */ /* 0x000fe20000400000 */
[----:B------:R-:W-:Y:S01]  /*6e80*/  F2FP.BF16.F32.PACK_AB R68, R5, R4 ;  /* 0x000000040544723e */ /* 0x000fe200000010ff */
[C---:B------:R-:W-:Y:S01]  /*6e90*/  FFMA R7, R35.reuse, R38, R7 ;  /* 0x0000002623077223 */ /* 0x040fe20000000007 */
[C---:B------:R-:W-:Y:S01]  /*6ea0*/  FFMA R8, R35.reuse, R37, R8 ;  /* 0x0000002523087223 */ /* 0x040fe20000000008 */
[----:B------:R-:W-:Y:S01]  /*6eb0*/  FFMA R9, R35, R40, R9 ;  /* 0x0000002823097223 */ /* 0x000fe20000000009 */
[C---:B------:R-:W-:Y:S01]  /*6ec0*/  FMUL R10, R33.reuse, R10 ;  /* 0x0000000a210a7220 */ /* 0x040fe20000400000 */
[C---:B------:R-:W-:Y:S01]  /*6ed0*/  FMUL R11, R33.reuse, R11 ;  /* 0x0000000b210b7220 */ /* 0x040fe20000400000 */
[C---:B------:R-:W-:Y:S01]  /*6ee0*/  FMUL R0, R33.reuse, R12 ;  /* 0x0000000c21007220 */ /* 0x040fe20000400000 */
[----:B------:R-:W-:Y:S01]  /*6ef0*/  FMUL R2, R33, R13 ;  /* 0x0000000d21027220 */ /* 0x000fe20000400000 */
[----:B------:R-:W-:Y:S01]  /*6f00*/  FFMA R10, R35, R39, R10 ;  /* 0x00000027230a7223 */ /* 0x000fe2000000000a */
[----:B------:R-:W-:Y:S01]  /*6f10*/  FMUL R3, R33, R14 ;  /* 0x0000000e21037220 */ /* 0x000fe20000400000 */
[----:B------:R-:W-:Y:S01]  /*6f20*/  FFMA R11, R35, R42, R11 ;  /* 0x0000002a230b7223 */ /* 0x000fe2000000000b */
[----:B------:R-:W-:Y:S01]  /*6f30*/  FMUL R15, R33, R15 ;  /* 0x0000000f210f7220 */ /* 0x000fe20000400000 */
[----:B------:R-:W-:Y:S01]  /*6f40*/  FFMA R0, R35, R41, R0 ;  /* 0x0000002923007223 */ /* 0x000fe20000000000 */
[----:B------:R-:W-:Y:S01]  /*6f50*/  FMUL R12, R33, R16 ;  /* 0x00000010210c7220 */ /* 0x000fe20000400000 */
[----:B------:R-:W-:Y:S01]  /*6f60*/  FFMA R2, R35, R43, R2 ;  /* 0x0000002b23027223 */ /* 0x000fe20000000002 */
[----:B------:R-:W-:Y:S01]  /*6f70*/  SHF.L.U32 R47, R51, 0x10, RZ ;  /* 0x00000010332f7819 */ /* 0x000fe200000006ff */
[----:B------:R-:W-:Y:S01]  /*6f80*/  FMUL R13, R33, R17 ;  /* 0x00000011210d7220 */ /* 0x000fe20000400000 */
[----:B------:R-:W-:Y:S01]  /*6f90*/  FFMA R3, R35, R44, R3 ;  /* 0x0000002c23037223 */ /* 0x000fe20000000003 */
[----:B------:R-:W-:Y:S01]  /*6fa0*/  LOP3.LUT R50, R51, 0xffff0000, RZ, 0xc0, !PT ;  /* 0xffff000033327812 */ /* 0x000fe200078ec0ff */
[----:B------:R-:W-:Y:S01]  /*6fb0*/  FMUL R14, R33, R18 ;  /* 0x00000012210e7220 */ /* 0x000fe20000400000 */
[----:B------:R-:W-:Y:S01]  /*6fc0*/  FFMA R15, R35, R46, R15 ;  /* 0x0000002e230f7223 */ /* 0x000fe2000000000f */
        /* <DEDUP_REMOVED lines=27> */
[----:B------:R-:W-:Y:S02]  /*7180*/  UIADD3 UR9, UPT, UPT, UR41, 0x20, URZ ;  /* 0x0000002029097890 */ /* 0x000fe4000fffe0ff */
[----:B------:R-:W-:Y:S02]  /*7190*/  UIADD3 UR8, UPT, UPT, UR4, 0x200, URZ ;  /* 0x0000020004087890 */ /* 0x000fe4000fffe0ff */
[----:B------:R-:W-:Y:S09]  /*71a0*/  UIADD3.X UR7, UPT, UPT, URZ, UR57, URZ, UP0, !UPT ;  /* 0x00000039ff077290 */ /* 0x000ff200087fe4ff */
[----:B------:R2:W-:Y:S02]  /*71b0*/  UTMASTG.4D.IM2COL [UR8], [UR6] ;  /* 0x00000008060073b5 */ /* 0x0005e40008058000 */
[----:B--2---:R0:W-:Y:S02]  /*71c0*/  UTMACMDFLUSH ;  /* 0x00000000000079b7 */ /* 0x0041e40000000000 */
.L_x_108:
[----:B------:R-:W-:Y:S05]  /*71d0*/  BSYNC.RECONVERGENT B0 ;  /* 0x0000000000007941 */ /* 0x000fea0003800200 */
.L_x_107:
[----:B------:R-:W-:Y:S01]  /*71e0*/  UIADD3 UR42, UPT, UPT, UR42, 0x1, URZ ;  /* 0x000000012a2a7890 */ /* 0x000fe2000fffe0ff */
[----:B------:R-:W-:Y:S03]  /*71f0*/  BSSY.RECONVERGENT B0, `(.L_x_109) ;  /* 0x0000008000007945 */ /* 0x000fe60003800200 */
[----:B------:R-:W-:Y:S04]  /*7200*/  UISETP.NE.AND UP0, UPT, UR42, 0x3, UPT ;  /* 0x000000032a00788c */ /* 0x000fe8000bf05270 */
[----:B------:R-:W-:Y:S02]  /*7210*/  UISETP.EQ.XOR UP1, UPT, UR40, 0x3, !UP0 ;  /* 0x000000032800788c */ /* 0x000fe4000c722a70 */
[----:B------:R-:W-:Y:S04]  /*7220*/  USEL UR58, UR42, URZ, UP0 ;  /* 0x000000ff2a3a7287 */ /* 0x000fe80008000000 */
[----:B------:R-:W-:Y:S01]  /*7230*/  PLOP3.LUT P0, PT, PT, PT, UP1, 0x80, 0x8 ;  /* 0x000000000008781c */ /* 0x000fe20003f0f018 */
[----:B------:R-:W-:Y:S01]  /*7240*/  @!UPT UIADD3 URZ, UPT, UPT, URZ, URZ, URZ ;  /* 0x000000fffffff290 */ /* 0x000fe2000fffe0ff */
[----:B------:R-:W-:Y:S11]  /*7250*/  @P1 BRA `(.L_x_110) ;  /* 0x0000000000041947 */ /* 0x000ff60003800000 */
[----:B------:R-:W-:Y:S04]  /*7260*/  DEPBAR.LE SB0, 0x1 ;  /* 0x000080400000791a */ /* 0x000fe80000000000 */
.L_x_110:
[----:B------:R-:W-:Y:S05]  /*7270*/  BSYNC.RECONVERGENT B0 ;  /* 0x0000000000007941 */ /* 0x000fea0003800200 */
.L_x_109:
[----:B------:R-:W-:Y:S01]  /*7280*/  BAR.SYNC.DEFER_BLOCKING 0x1, 0x80 ;  /* 0x0042000000007b1d */ /* 0x000fe20000010000 */
[----:B------:R-:W-:Y:S01]  /*7290*/  SEL R3, RZ, 0x1, !P0 ;  /* 0x00000001ff037807 */ /* 0x000fe20004000000 */
[----:B------:R-:W-:Y:S01]  /*72a0*/  UISETP.NE.AND UP0, UPT, UR54, -0x2, UPT ;  /* 0xfffffffe3600788c */ /* 0x000fe2000bf05270 */
[----:B------:R-:W-:Y:S02]  /*72b0*/  VIADD R0, R30, 0x1 ;  /* 0x000000011e007836 */ /* 0x000fe40000000000 */
[----:B------:R-:W-:Y:S06]  /*72c0*/  LOP3.LUT R74, R74, R3, RZ, 0x3c, !PT ;  /* 0x000000034a4a7212 */ /* 0x000fec00078e3cff */
[----:B------:R-:W-:Y:S05]  /*72d0*/  BRA.U !UP0, `(.L_x_111) ;  /* 0x00000001082c7547 */ /* 0x000fea000b800000 */
[----:B------:R-:W-:Y:S01]  /*72e0*/  ISETP.NE.AND P1, PT, R90, RZ, PT ;  /* 0x000000ff5a00720c */ /* 0x000fe20003f25270 */
[----:B------:R-:W2:Y:S01]  /*72f0*/  S2R R2, SR_CgaCtaId ;  /* 0x0000000000027919 */ /* 0x000ea20000008800 */
[----:B------:R-:W-:Y:S11]  /*7300*/  IMAD.U32 R3, RZ, RZ, UR53 ;  /* 0x00000035ff037e24 */ /* 0x000ff6000f8e00ff */
        /* <DEDUP_REMOVED lines=8> */
.L_x_111:
[----:B------:R-:W-:Y:S01]  /*7390*/  ISETP.NE.AND P1, PT, R81, RZ, PT ;  /* 0x000000ff5100720c */ /* 0x000fe20003f25270 */
[----:B------:R-:W-:Y:S01]  /*73a0*/  UIADD3 UR54, UPT, UPT, UR54, 0x2, URZ ;  /* 0x0000000236367890 */ /* 0x000fe2000fffe0ff */
[----:B------:R-:W-:Y:S01]  /*73b0*/  ISETP.NE.AND P0, PT, R0, 0x2, PT ;  /* 0x000000020000780c */ /* 0x000fe20003f05270 */
[----:B------:R-:W-:Y:S01]  /*73c0*/  IMAD.IADD R18, R29, 0x1, R62 ;  /* 0x000000011d127824 */ /* 0x000fe200078e023e */
[----:B------:R-:W-:Y:S01]  /*73d0*/  LOP3.LUT R72, R72, 0x1, RZ, 0x3c, !PT ;  /* 0x0000000148487812 */ /* 0x000fe200078e3cff */
[----:B------:R-:W-:Y:S01]  /*73e0*/  IMAD.IADD R45, R31, 0x1, R64 ;  /* 0x000000011f2d7824 */ /* 0x000fe200078e0240 */
[----:B--2---:R-:W-:Y:S01]  /*73f0*/  SEL R2, RZ, 0x1, P0 ;  /* 0x00000001ff027807 */ /* 0x004fe20000000000 */
[----:B------:R-:W-:Y:S01]  /*7400*/  IMAD.MOV.U32 R19, RZ, RZ, R79 ;  /* 0x000000ffff137224 */ /* 0x000fe200078e004f */
[----:B------:R-:W-:Y:S02]  /*7410*/  SEL R30, R0, RZ, P0 ;  /* 0x000000ff001e7207 */ /* 0x000fe40000000000 */
[----:B------:R-:W-:Y:S03]  /*7420*/  LOP3.LUT R73, R73, R2, RZ, 0x3c, !PT ;  /* 0x0000000249497212 */ /* 0x000fe600078e3cff */
[----:B------:R-:W-:Y:S05]  /*7430*/  @P1 BRA `(.L_x_112) ;  /* 0xffffffdc00dc1947 */ /* 0x000fea000383ffff */
[----:B------:R-:W-:-:S13]  /*7440*/  ISETP.NE.AND P1, PT, R78, RZ, PT ;  /* 0x000000ff4e00720c */ /* 0x000fda0003f25270 */
[----:B------:R-:W-:Y:S05]  /*7450*/  @!P1 BRA `(.L_x_113) ;  /* 0x0000000000489947 */ /* 0x000fea0003800000 */
[----:B------:R-:W2:Y:S02]  /*7460*/  LDCU.64 UR4, c[0x0][0x890] ;  /* 0x00011200ff0477ac */ /* 0x000ea40008000a00 */
[----:B--2---:R-:W-:-:S04]  /*7470*/  UISETP.NE.U32.AND UP0, UPT, UR4, URZ, UPT ;  /* 0x000000ff0400728c */ /* 0x004fc8000bf05070 */
[----:B------:R-:W-:-:S09]  /*7480*/  UISETP.NE.AND.EX UP0, UPT, UR5, URZ, UPT, UP0 ;  /* 0x000000ff0500728c */ /* 0x000fd2000bf05300 */
[----:B------:R-:W-:Y:S05]  /*7490*/  BRA.U UP0, `(.L_x_114) ;  /* 0x00000001000c7547 */ /* 0x000fea000b800000 */
[----:B------:R-:W-:-:S13]  /*74a0*/  FSETP.NEU.AND P0, PT, R35, RZ, PT ;  /* 0x000000ff2300720b */ /* 0x000fda0003f0d000 */
[----:B------:R-:W-:Y:S05]  /*74b0*/  @!P0 EXIT ;  /* 0x000000000000894d */ /* 0x000fea0003800000 */
[----:B------:R-:W-:Y:S05]  /*74c0*/  BRA `(.L_x_113) ;  /* 0x00000000002c7947 */ /* 0x000fea0003800000 */
.L_x_114:
[----:B------:R-:W-:Y:S01]  /*74d0*/  ISETP.NE.AND P0, PT, R89, RZ, PT ;  /* 0x000000ff5900720c */ /* 0x000fe20003f05270 */
[----:B------:R-:W-:-:S12]  /*74e0*/  BSSY.RECONVERGENT B0, `(.L_x_113) ;  /* 0x0000009000007945 */ /* 0x000fd80003800200 */
[----:B------:R-:W-:Y:S05]  /*74f0*/  @P0 BRA `(.L_x_115) ;  /* 0x0000000000140947 */ /* 0x000fea0003800000 */
[----:B------:R-:W2:Y:S02]  /*7500*/  LDCU.64 UR4, c[0x0][0x888] ;  /* 0x00011100ff0477ac */ /* 0x000ea40008000a00 */
[----:B--2---:R-:W-:-:S04]  /*7510*/  ISETP.NE.U32.AND P0, PT, RZ, UR4, PT ;  /* 0x00000004ff007c0c */ /* 0x004fc8000bf05070 */
[----:B------:R-:W-:-:S13]  /*7520*/  ISETP.NE.AND.EX P0, PT, RZ, UR5, PT, P0 ;  /* 0x00000005ff007c0c */ /* 0x000fda000bf05300 */
[----:B------:R-:W-:Y:S05]  /*7530*/  @!P0 EXIT ;  /* 0x000000000000894d */ /* 0x000fea0003800000 */
[----:B------:R-:W-:Y:S05]  /*7540*/  BRA `(.L_x_116) ;  /* 0x0000000000087947 */ /* 0x000fea0003800000 */
.L_x_115:
[----:B------:R-:W-:-:S13]  /*7550*/  FSETP.NEU.AND P0, PT, R35, RZ, PT ;  /* 0x000000ff2300720b */ /* 0x000fda0003f0d000 */
[----:B------:R-:W-:Y:S05]  /*7560*/  @!P0 EXIT ;  /* 0x000000000000894d */ /* 0x000fea0003800000 */
.L_x_116:
[----:B------:R-:W-:Y:S05]  /*7570*/  BSYNC.RECONVERGENT B0 ;  /* 0x0000000000007941 */ /* 0x000fea0003800200 */
.L_x_113:
[----:B------:R-:W-:Y:S01]  /*7580*/  ULEA UR4, UR53, UR52, 0x3 ;  /* 0x0000003435047291 */ /* 0x000fe2000f8e18ff */
[----:B------:R-:W-:-:S04]  /*7590*/  DEPBAR.LE SB0, 0x0 ;  /* 0x000080000000791a */ /* 0x000fc80000000000 */
[----:B------:R-:W-:-:S04]  /*75a0*/  UIADD3 UR4, UPT, UPT, UR4, 0xe8, URZ ;  /* 0x000000e804047890 */ /* 0x000fc8000fffe0ff */
[----:B------:R-:W-:-:S09]  /*75b0*/  UPRMT UR4, UR45, 0x654, UR4 ;  /* 0x000006542d047896 */ /* 0x000fd20008000004 */
[----:B------:R-:W-:Y:S01]  /*75c0*/  SYNCS.ARRIVE.TRANS64.RED.A1T0 RZ, [UR4], RZ ;  /* 0x000000ffffff79a7 */ /* 0x000fe20008100404 */
[----:B------:R-:W-:Y:S05]  /*75d0*/  EXIT ;  /* 0x000000000000794d */ /* 0x000fea0003800000 */
.L_x_20:
[----:B------:R-:W-:Y:S07]  /*75e0*/  MOV R2, UR9 ;  /* 0x0000000900027c02 */ /* 0x000fee0008000f00 */
.L_x_117:
[----:B-1----:R1:W2:Y:S02]  /*75f0*/  SYNCS.PHASECHK.TRANS64.TRYWAIT P2, [R2+URZ+0x68], R5 ;  /* 0x00006805020075a7 */ /* 0x0022a400080411ff */
[----:B--2---:R-:W-:Y:S05]  /*7600*/  @!P2 NANOSLEEP.SYNCS 0x989680 ;  /* 0x009896800000a95d */ /* 0x004fea0003900000 */
[----:B------:R-:W2:Y:S02]  /*7610*/  @!P2 SYNCS.PHASECHK.TRANS64 P2, [R2+URZ+0x68], R5 ;  /* 0x000068050200a5a7 */ /* 0x000ea400080410ff */
[----:B--2---:R-:W-:Y:S05]  /*7620*/  @!P2 BRA `(.L_x_117) ;  /* 0xfffffffc00f0a947 */ /* 0x004fea000383ffff */
[----:B------:R-:W-:Y:S05]  /*7630*/  BRA `(.L_x_19) ;  /* 0xffffffa000b07947 */ /* 0x000fea000383ffff */
.L_x_26:
[----:B------:R-:W-:Y:S07]  /*7640*/  MOV R2, UR17 ;  /* 0x0000001100027c02 */ /* 0x000fee0008000f00 */
.L_x_118:
[----:B-1----:R1:W2:Y:S02]  /*7650*/  SYNCS.PHASECHK.TRANS64.TRYWAIT P1, [R2+URZ+0x68], R5 ;  /* 0x00006805020075a7 */ /* 0x0022a400080211ff */
[----:B--2---:R-:W-:Y:S05]  /*7660*/  @!P1 NANOSLEEP.SYNCS 0x989680 ;  /* 0x009896800000995d */ /* 0x004fea0003900000 */
[----:B------:R-:W2:Y:S02]  /*7670*/  @!P1 SYNCS.PHASECHK.TRANS64 P1, [R2+URZ+0x68], R5 ;  /* 0x00006805020095a7 */ /* 0x000ea400080210ff */
[----:B--2---:R-:W-:Y:S05]  /*7680*/  @!P1 BRA `(.L_x_118) ;  /* 0xfffffffc00f09947 */ /* 0x004fea000383ffff */
[----:B------:R-:W-:Y:S05]  /*7690*/  BRA `(.L_x_25) ;  /* 0xffffffa800147947 */ /* 0x000fea000383ffff */
.L_x_30:
[----:B-1----:R-:W-:-:S07]  /*76a0*/  MOV R2, UR22 ;  /* 0x0000001600027c02 */ /* 0x002fce0008000f00 */
.L_x_119:
[----:B-1----:R1:W4:Y:S02]  /*76b0*/  SYNCS.PHASECHK.TRANS64.TRYWAIT P1, [R2+URZ+0x110], R3 ;  /* 0x00011003020075a7 */ /* 0x00232400080211ff */
[----:B----4-:R-:W-:Y:S05]  /*76c0*/  @!P1 NANOSLEEP.SYNCS 0x989680 ;  /* 0x009896800000995d */ /* 0x010fea0003900000 */
[----:B------:R-:W4:Y:S02]  /*76d0*/  @!P1 SYNCS.PHASECHK.TRANS64 P1, [R2+URZ+0x110], R3 ;  /* 0x00011003020095a7 */ /* 0x000f2400080210ff */
[----:B----4-:R-:W-:Y:S05]  /*76e0*/  @!P1 BRA `(.L_x_119) ;  /* 0xfffffffc00f09947 */ /* 0x010fea000383ffff */
[----:B------:R-:W-:Y:S05]  /*76f0*/  BRA `(.L_x_120) ;  /* 0xffffffa800d47947 */ /* 0x000fea000383ffff */
.L_x_34:
[----:B------:R-:W-:-:S07]  /*7700*/  MOV R0, UR4 ;  /* 0x0000000400007c02 */ /* 0x000fce0008000f00 */
.L_x_121:
[----:B-1----:R1:W4:Y:S02]  /*7710*/  SYNCS.PHASECHK.TRANS64.TRYWAIT P0, [R0+URZ], R3 ;  /* 0x00000003000075a7 */ /* 0x00232400080011ff */
[----:B----4-:R-:W-:Y:S05]  /*7720*/  @!P0 NANOSLEEP.SYNCS 0x989680 ;  /* 0x009896800000895d */ /* 0x010fea0003900000 */
[----:B------:R-:W4:Y:S02]  /*7730*/  @!P0 SYNCS.PHASECHK.TRANS64 P0, [R0+URZ], R3 ;  /* 0x00000003000085a7 */ /* 0x000f2400080010ff */
[----:B----4-:R-:W-:Y:S05]  /*7740*/  @!P0 BRA `(.L_x_121) ;  /* 0xfffffffc00f08947 */ /* 0x010fea000383ffff */
[----:B------:R-:W-:Y:S05]  /*7750*/  BRA `(.L_x_122) ;  /* 0xffffffb0002c7947 */ /* 0x000fea000383ffff */
.L_x_35:
[----:B------:R-:W-:-:S07]  /*7760*/  MOV R0, UR4 ;  /* 0x0000000400007c02 */ /* 0x000fce0008000f00 */
.L_x_123:
[----:B-1----:R1:W4:Y:S02]  /*7770*/  SYNCS.PHASECHK.TRANS64.TRYWAIT P0, [R0+URZ], R3 ;  /* 0x00000003000075a7 */ /* 0x00232400080011ff */
[----:B----4-:R-:W-:Y:S05]  /*7780*/  @!P0 NANOSLEEP.SYNCS 0x989680 ;  /* 0x009896800000895d */ /* 0x010fea0003900000 */
[----:B------:R-:W4:Y:S02]  /*7790*/  @!P0 SYNCS.PHASECHK.TRANS64 P0, [R0+URZ], R3 ;  /* 0x00000003000085a7 */ /* 0x000f2400080010ff */
[----:B----4-:R-:W-:Y:S05]  /*77a0*/  @!P0 BRA `(.L_x_123) ;  /* 0xfffffffc00f08947 */ /* 0x010fea000383ffff */
[----:B------:R-:W-:Y:S05]  /*77b0*/  BRA `(.L_x_124) ;  /* 0xffffffb0003c7947 */ /* 0x000fea000383ffff */
.L_x_36:
[----:B------:R-:W-:-:S07]  /*77c0*/  MOV R0, UR4 ;  /* 0x0000000400007c02 */ /* 0x000fce0008000f00 */
.L_x_125:
[----:B-1----:R1:W4:Y:S02]  /*77d0*/  SYNCS.PHASECHK.TRANS64.TRYWAIT P0, [R0+URZ], R3 ;  /* 0x00000003000075a7 */ /* 0x00232400080011ff */
[----:B----4-:R-:W-:Y:S05]  /*77e0*/  @!P0 NANOSLEEP.SYNCS 0x989680 ;  /* 0x009896800000895d */ /* 0x010fea0003900000 */
[----:B------:R-:W4:Y:S02]  /*77f0*/  @!P0 SYNCS.PHASECHK.TRANS64 P0, [R0+URZ], R3 ;  /* 0x00000003000085a7 */ /* 0x000f2400080010ff */
[----:B----4-:R-:W-:Y:S05]  /*7800*/  @!P0 BRA `(.L_x_125) ;  /* 0xfffffffc00f08947 */ /* 0x010fea000383ffff */
[----:B------:R-:W-:Y:S05]  /*7810*/  BRA `(.L_x_126) ;  /* 0xffffffb0004c7947 */ /* 0x000fea000383ffff */
.L_x_37:
[----:B------:R-:W-:-:S07]  /*7820*/  MOV R0, UR4 ;  /* 0x0000000400007c02 */ /* 0x000fce0008000f00 */
.L_x_127:
[----:B-1----:R1:W4:Y:S02]  /*7830*/  SYNCS.PHASECHK.TRANS64.TRYWAIT P0, [R0+URZ], R3 ;  /* 0x00000003000075a7 */ /* 0x00232400080011ff */
[----:B----4-:R-:W-:Y:S05]  /*7840*/  @!P0 NANOSLEEP.SYNCS 0x989680 ;  /* 0x009896800000895d */ /* 0x010fea0003900000 */
[----:B------:R-:W4:Y:S02]  /*7850*/  @!P0 SYNCS.PHASECHK.TRANS64 P0, [R0+URZ], R3 ;  /* 0x00000003000085a7 */ /* 0x000f2400080010ff */
[----:B----4-:R-:W-:Y:S05]  /*7860*/  @!P0 BRA `(.L_x_127) ;  /* 0xfffffffc00f08947 */ /* 0x010fea000383ffff */
[----:B------:R-:W-:Y:S05]  /*7870*/  BRA `(.L_x_128) ;  /* 0xffffffb0005c7947 */ /* 0x000fea000383ffff */
.L_x_38:
[----:B------:R-:W-:-:S07]  /*7880*/  MOV R0, UR4 ;  /* 0x0000000400007c02 */ /* 0x000fce0008000f00 */
.L_x_129:
[----:B-1----:R1:W4:Y:S02]  /*7890*/  SYNCS.PHASECHK.TRANS64.TRYWAIT P0, [R0+URZ], R3 ;  /* 0x00000003000075a7 */ /* 0x00232400080011ff */
[----:B----4-:R-:W-:Y:S05]  /*78a0*/  @!P0 NANOSLEEP.SYNCS 0x989680 ;  /* 0x009896800000895d */ /* 0x010fea0003900000 */
[----:B------:R-:W4:Y:S02]  /*78b0*/  @!P0 SYNCS.PHASECHK.TRANS64 P0, [R0+URZ], R3 ;  /* 0x00000003000085a7 */ /* 0x000f2400080010ff */
[----:B----4-:R-:W-:Y:S05]  /*78c0*/  @!P0 BRA `(.L_x_129) ;  /* 0xfffffffc00f08947 */ /* 0x010fea000383ffff */
[----:B------:R-:W-:Y:S05]  /*78d0*/  BRA `(.L_x_130) ;  /* 0xffffffb0006c7947 */ /* 0x000fea000383ffff */
.L_x_39:
[----:B------:R-:W-:-:S07]  /*78e0*/  MOV R0, UR4 ;  /* 0x0000000400007c02 */ /* 0x000fce0008000f00 */
.L_x_131:
[----:B-1----:R1:W4:Y:S02]  /*78f0*/  SYNCS.PHASECHK.TRANS64.TRYWAIT P0, [R0+URZ], R3 ;  /* 0x00000003000075a7 */ /* 0x00232400080011ff */
[----:B----4-:R-:W-:Y:S05]  /*7900*/  @!P0 NANOSLEEP.SYNCS 0x989680 ;  /* 0x009896800000895d */ /* 0x010fea0003900000 */
[----:B------:R-:W4:Y:S02]  /*7910*/  @!P0 SYNCS.PHASECHK.TRANS64 P0, [R0+URZ], R3 ;  /* 0x00000003000085a7 */ /* 0x000f2400080010ff */
[----:B----4-:R-:W-:Y:S05]  /*7920*/  @!P0 BRA `(.L_x_131) ;  /* 0xfffffffc00f08947 */ /* 0x010fea000383ffff */
[----:B------:R-:W-:Y:S05]  /*7930*/  BRA `(.L_x_132) ;  /* 0xffffffb0007c7947 */ /* 0x000fea000383ffff */
.L_x_40:
[----:B------:R-:W-:-:S07]  /*7940*/  MOV R0, UR4 ;  /* 0x0000000400007c02 */ /* 0x000fce0008000f00 */
.L_x_133:
[----:B-1----:R1:W4:Y:S02]  /*7950*/  SYNCS.PHASECHK.TRANS64.TRYWAIT P0, [R0+URZ], R3 ;  /* 0x00000003000075a7 */ /* 0x00232400080011ff */
[----:B----4-:R-:W-:Y:S05]  /*7960*/  @!P0 NANOSLEEP.SYNCS 0x989680 ;  /* 0x009896800000895d */ /* 0x010fea0003900000 */
[----:B------:R-:W4:Y:S02]  /*7970*/  @!P0 SYNCS.PHASECHK.TRANS64 P0, [R0+URZ], R3 ;  /* 0x00000003000085a7 */ /* 0x000f2400080010ff */
[----:B----4-:R-:W-:Y:S05]  /*7980*/  @!P0 BRA `(.L_x_133) ;  /* 0xfffffffc00f08947 */ /* 0x010fea000383ffff */
[----:B------:R-:W-:Y:S05]  /*7990*/  BRA `(.L_x_134) ;  /* 0xffffffb0008c7947 */ /* 0x000fea000383ffff */
.L_x_41:
[----:B------:R-:W-:-:S07]  /*79a0*/  MOV R0, UR4 ;  /* 0x0000000400007c02 */ /* 0x000fce0008000f00 */
.L_x_135:
[----:B-1----:R1:W4:Y:S02]  /*79b0*/  SYNCS.PHASECHK.TRANS64.TRYWAIT P0, [R0+URZ], R3 ;  /* 0x00000003000075a7 */ /* 0x00232400080011ff */
[----:B----4-:R-:W-:Y:S05]  /*79c0*/  @!P0 NANOSLEEP.SYNCS 0x989680 ;  /* 0x009896800000895d */ /* 0x010fea0003900000 */
[----:B------:R-:W4:Y:S02]  /*79d0*/  @!P0 SYNCS.PHASECHK.TRANS64 P0, [R0+URZ], R3 ;  /* 0x00000003000085a7 */ /* 0x000f2400080010ff */
[----:B----4-:R-:W-:Y:S05]  /*79e0*/  @!P0 BRA `(.L_x_135) ;  /* 0xfffffffc00f08947 */ /* 0x010fea000383ffff */
[----:B------:R-:W-:Y:S05]  /*79f0*/  BRA `(.L_x_136) ;  /* 0xffffffb0009c7947 */ /* 0x000fea000383ffff */
.L_x_42:
[----:B------:R-:W-:-:S07]  /*7a00*/  MOV R0, UR4 ;  /* 0x0000000400007c02 */ /* 0x000fce0008000f00 */
.L_x_137:
[----:B-1----:R1:W4:Y:S02]  /*7a10*/  SYNCS.PHASECHK.TRANS64.TRYWAIT P0, [R0+URZ], R3 ;  /* 0x00000003000075a7 */ /* 0x00232400080011ff */
[----:B----4-:R-:W-:Y:S05]  /*7a20*/  @!P0 NANOSLEEP.SYNCS 0x989680 ;  /* 0x009896800000895d */ /* 0x010fea0003900000 */
[----:B------:R-:W4:Y:S02]  /*7a30*/  @!P0 SYNCS.PHASECHK.TRANS64 P0, [R0+URZ], R3 ;  /* 0x00000003000085a7 */ /* 0x000f2400080010ff */
[----:B----4-:R-:W-:Y:S05]  /*7a40*/  @!P0 BRA `(.L_x_137) ;  /* 0xfffffffc00f08947 */ /* 0x010fea000383ffff */
[----:B------:R-:W-:Y:S05]  /*7a50*/  BRA `(.L_x_138) ;  /* 0xffffffb000ac7947 */ /* 0x000fea000383ffff */
.L_x_43:
[----:B------:R-:W-:-:S07]  /*7a60*/  MOV R0, UR4 ;  /* 0x0000000400007c02 */ /* 0x000fce0008000f00 */
.L_x_139:
[----:B-1----:R1:W4:Y:S02]  /*7a70*/  SYNCS.PHASECHK.TRANS64.TRYWAIT P0, [R0+URZ], R3 ;  /* 0x00000003000075a7 */ /* 0x00232400080011ff */
[----:B----4-:R-:W-:Y:S05]  /*7a80*/  @!P0 NANOSLEEP.SYNCS 0x989680 ;  /* 0x009896800000895d */ /* 0x010fea0003900000 */
[----:B------:R-:W4:Y:S02]  /*7a90*/  @!P0 SYNCS.PHASECHK.TRANS64 P0, [R0+URZ], R3 ;  /* 0x00000003000085a7 */ /* 0x000f2400080010ff */
[----:B----4-:R-:W-:Y:S05]  /*7aa0*/  @!P0 BRA `(.L_x_139) ;  /* 0xfffffffc00f08947 */ /* 0x010fea000383ffff */
[----:B------:R-:W-:Y:S05]  /*7ab0*/  BRA `(.L_x_140) ;  /* 0xffffffb000bc7947 */ /* 0x000fea000383ffff */
.L_x_44:
[----:B------:R-:W-:-:S07]  /*7ac0*/  MOV R0, UR4 ;  /* 0x0000000400007c02 */ /* 0x000fce0008000f00 */
.L_x_141:
[----:B-1----:R1:W4:Y:S02]  /*7ad0*/  SYNCS.PHASECHK.TRANS64.TRYWAIT P0, [R0+URZ], R3 ;  /* 0x00000003000075a7 */ /* 0x00232400080011ff */
[----:B----4-:R-:W-:Y:S05]  /*7ae0*/  @!P0 NANOSLEEP.SYNCS 0x989680 ;  /* 0x009896800000895d */ /* 0x010fea0003900000 */
[----:B------:R-:W4:Y:S02]  /*7af0*/  @!P0 SYNCS.PHASECHK.TRANS64 P0, [R0+URZ], R3 ;  /* 0x00000003000085a7 */ /* 0x000f2400080010ff */
[----:B----4-:R-:W-:Y:S05]  /*7b00*/  @!P0 BRA `(.L_x_141) ;  /* 0xfffffffc00f08947 */ /* 0x010fea000383ffff */
[----:B------:R-:W-:Y:S05]  /*7b10*/  BRA `(.L_x_142) ;  /* 0xffffffb000cc7947 */ /* 0x000fea000383ffff */
.L_x_45:
[----:B------:R-:W-:-:S07]  /*7b20*/  MOV R0, UR4 ;  /* 0x0000000400007c02 */ /* 0x000fce0008000f00 */
.L_x_143:
[----:B-1----:R1:W4:Y:S02]  /*7b30*/  SYNCS.PHASECHK.TRANS64.TRYWAIT P0, [R0+URZ], R3 ;  /* 0x00000003000075a7 */ /* 0x00232400080011ff */
[----:B----4-:R-:W-:Y:S05]  /*7b40*/  @!P0 NANOSLEEP.SYNCS 0x989680 ;  /* 0x009896800000895d */ /* 0x010fea0003900000 */
[----:B------:R-:W4:Y:S02]  /*7b50*/  @!P0 SYNCS.PHASECHK.TRANS64 P0, [R0+URZ], R3 ;  /* 0x00000003000085a7 */ /* 0x000f2400080010ff */
[----:B----4-:R-:W-:Y:S05]  /*7b60*/  @!P0 BRA `(.L_x_143) ;  /* 0xfffffffc00f08947 */ /* 0x010fea000383ffff */
[----:B------:R-:W-:Y:S05]  /*7b70*/  BRA `(.L_x_144) ;  /* 0xffffffb000dc7947 */ /* 0x000fea000383ffff */
.L_x_48:
[----:B------:R-:W-:-:S07]  /*7b80*/  MOV R4, UR45 ;  /* 0x0000002d00047c02 */ /* 0x000fce0008000f00 */
.L_x_145:
[----:B-1----:R1:W2:Y:S02]  /*7b90*/  SYNCS.PHASECHK.TRANS64.TRYWAIT P1, [R4+URZ+0x118], R7 ;  /* 0x00011807040075a7 */ /* 0x0022a400080211ff */
[----:B--2---:R-:W-:Y:S05]  /*7ba0*/  @!P1 NANOSLEEP.SYNCS 0x989680 ;  /* 0x009896800000995d */ /* 0x004fea0003900000 */
[----:B------:R-:W2:Y:S02]  /*7bb0*/  @!P1 SYNCS.PHASECHK.TRANS64 P1, [R4+URZ+0x118], R7 ;  /* 0x00011807040095a7 */ /* 0x000ea400080210ff */
[----:B--2---:R-:W-:Y:S05]  /*7bc0*/  @!P1 BRA `(.L_x_145) ;  /* 0xfffffffc00f09947 */ /* 0x004fea000383ffff */
[----:B------:R-:W-:Y:S05]  /*7bd0*/  BRA `(.L_x_146) ;  /* 0xffffffb400447947 */ /* 0x000fea000383ffff */
.L_x_49:
[----:B-1----:R-:W-:-:S07]  /*7be0*/  MOV R4, UR45 ;  /* 0x0000002d00047c02 */ /* 0x002fce0008000f00 */
.L_x_147:
[----:B-1----:R1:W2:Y:S02]  /*7bf0*/  SYNCS.PHASECHK.TRANS64.TRYWAIT P1, [R4+URZ+0x110], R5 ;  /* 0x00011005040075a7 */ /* 0x0022a400080211ff */
[----:B--2---:R-:W-:Y:S05]  /*7c00*/  @!P1 NANOSLEEP.SYNCS 0x989680 ;  /* 0x009896800000995d */ /* 0x004fea0003900000 */
[----:B------:R-:W2:Y:S02]  /*7c10*/  @!P1 SYNCS.PHASECHK.TRANS64 P1, [R4+URZ+0x110], R5 ;  /* 0x00011005040095a7 */ /* 0x000ea400080210ff */
[----:B--2---:R-:W-:Y:S05]  /*7c20*/  @!P1 BRA `(.L_x_147) ;  /* 0xfffffffc00f09947 */ /* 0x004fea000383ffff */
[----:B------:R-:W-:Y:S05]  /*7c30*/  BRA `(.L_x_148) ;  /* 0xffffffb4004c7947 */ /* 0x000fea000383ffff */
.L_x_57:
[----:B------:R-:W-:-:S07]  /*7c40*/  MOV R0, UR6 ;  /* 0x0000000600007c02 */ /* 0x000fce0008000f00 */
.L_x_149:
[----:B-1----:R1:W2:Y:S02]  /*7c50*/  SYNCS.PHASECHK.TRANS64.TRYWAIT P0, [R0+URZ+0x110], R5 ;  /* 0x00011005000075a7 */ /* 0x0022a400080011ff */
[----:B--2---:R-:W-:Y:S05]  /*7c60*/  @!P0 NANOSLEEP.SYNCS 0x989680 ;  /* 0x009896800000895d */ /* 0x004fea0003900000 */
[----:B------:R-:W2:Y:S02]  /*7c70*/  @!P0 SYNCS.PHASECHK.TRANS64 P0, [R0+URZ+0x110], R5 ;  /* 0x00011005000085a7 */ /* 0x000ea400080010ff */
[----:B--2---:R-:W-:Y:S05]  /*7c80*/  @!P0 BRA `(.L_x_149) ;  /* 0xfffffffc00f08947 */ /* 0x004fea000383ffff */
[----:B------:R-:W-:Y:S05]  /*7c90*/  BRA `(.L_x_150) ;  /* 0xffffffb800cc7947 */ /* 0x000fea000383ffff */
.L_x_58:
[----:B------:R-:W-:-:S07]  /*7ca0*/  MOV R5, UR8 ;  /* 0x0000000800057c02 */ /* 0x000fce0008000f00 */
.L_x_151:
[----:B-1----:R1:W2:Y:S02]  /*7cb0*/  SYNCS.PHASECHK.TRANS64.TRYWAIT P0, [R5+URZ+0x130], R0 ;  /* 0x00013000050075a7 */ /* 0x0022a400080011ff */
[----:B--2---:R-:W-:Y:S05]  /*7cc0*/  @!P0 NANOSLEEP.SYNCS 0x989680 ;  /* 0x009896800000895d */ /* 0x004fea0003900000 */
[----:B------:R-:W2:Y:S02]  /*7cd0*/  @!P0 SYNCS.PHASECHK.TRANS64 P0, [R5+URZ+0x130], R0 ;  /* 0x00013000050085a7 */ /* 0x000ea400080010ff */
[----:B--2---:R-:W-:Y:S05]  /*7ce0*/  @!P0 BRA `(.L_x_151) ;  /* 0xfffffffc00f08947 */ /* 0x004fea000383ffff */
[----:B------:R-:W-:Y:S05]  /*7cf0*/  BRA `(.L_x_152) ;  /* 0xffffffb800e87947 */ /* 0x000fea000383ffff */
.L_x_61:
[----:B-1----:R-:W-:Y:S07]  /*7d00*/  MOV R0, UR7 ;  /* 0x0000000700007c02 */ /* 0x002fee0008000f00 */
.L_x_153:
[----:B-1----:R1:W2:Y:S02]  /*7d10*/  SYNCS.PHASECHK.TRANS64.TRYWAIT P0, [R0+URZ], R5 ;  /* 0x00000005000075a7 */ /* 0x0022a400080011ff */
[----:B--2---:R-:W-:Y:S05]  /*7d20*/  @!P0 NANOSLEEP.SYNCS 0x989680 ;  /* 0x009896800000895d */ /* 0x004fea0003900000 */
[----:B------:R-:W2:Y:S02]  /*7d30*/  @!P0 SYNCS.PHASECHK.TRANS64 P0, [R0+URZ], R5 ;  /* 0x00000005000085a7 */ /* 0x000ea400080010ff */
[----:B--2---:R-:W-:Y:S05]  /*7d40*/  @!P0 BRA `(.L_x_153) ;  /* 0xfffffffc00f08947 */ /* 0x004fea000383ffff */
[----:B------:R-:W-:Y:S05]  /*7d50*/  BRA `(.L_x_60) ;  /* 0xffffffbc000c7947 */ /* 0x000fea000383ffff */
.L_x_64:
[----:B------:R-:W-:-:S07]  /*7d60*/  MOV R0, UR5 ;  /* 0x0000000500007c02 */ /* 0x000fce0008000f00 */
.L_x_154:
[----:B-1----:R1:W3:Y:S02]  /*7d70*/  SYNCS.PHASECHK.TRANS64.TRYWAIT P0, [R0+URZ], R3 ;  /* 0x00000003000075a7 */ /* 0x0022e400080011ff */
[----:B---3--:R-:W-:Y:S05]  /*7d80*/  @!P0 NANOSLEEP.SYNCS 0x989680 ;  /* 0x009896800000895d */ /* 0x008fea0003900000 */
[----:B------:R-:W3:Y:S02]  /*7d90*/  @!P0 SYNCS.PHASECHK.TRANS64 P0, [R0+URZ], R3 ;  /* 0x00000003000085a7 */ /* 0x000ee400080010ff */
[----:B---3--:R-:W-:Y:S05]  /*7da0*/  @!P0 BRA `(.L_x_154) ;  /* 0xfffffffc00f08947 */ /* 0x008fea000383ffff */
[----:B------:R-:W-:Y:S05]  /*7db0*/  BRA `(.L_x_155) ;  /* 0xffffffc000007947 */ /* 0x000fea000383ffff */
.L_x_65:
[----:B------:R-:W-:-:S07]  /*7dc0*/  MOV R0, UR7 ;  /* 0x0000000700007c02 */ /* 0x000fce0008000f00 */
.L_x_156:
[----:B-1----:R1:W3:Y:S02]  /*7dd0*/  SYNCS.PHASECHK.TRANS64.TRYWAIT P0, [R0+URZ], R3 ;  /* 0x00000003000075a7 */ /* 0x0022e400080011ff */
[----:B---3--:R-:W-:Y:S05]  /*7de0*/  @!P0 NANOSLEEP.SYNCS 0x989680 ;  /* 0x009896800000895d */ /* 0x008fea0003900000 */
[----:B------:R-:W3:Y:S02]  /*7df0*/  @!P0 SYNCS.PHASECHK.TRANS64 P0, [R0+URZ], R3 ;  /* 0x00000003000085a7 */ /* 0x000ee400080010ff */
[----:B---3--:R-:W-:Y:S05]  /*7e00*/  @!P0 BRA `(.L_x_156) ;  /* 0xfffffffc00f08947 */ /* 0x008fea000383ffff */
[----:B------:R-:W-:Y:S05]  /*7e10*/  BRA `(.L_x_157) ;  /* 0xffffffc0000c7947 */ /* 0x000fea000383ffff */
.L_x_70:
[----:B------:R-:W-:Y:S07]  /*7e20*/  MOV R0, UR7 ;  /* 0x0000000700007c02 */ /* 0x000fee0008000f00 */
.L_x_158:
[----:B--2---:R2:W3:Y:S02]  /*7e30*/  SYNCS.PHASECHK.TRANS64.TRYWAIT P0, [R0+URZ+0x110], R3 ;  /* 0x00011003000075a7 */ /* 0x0044e400080011ff */
[----:B---3--:R-:W-:Y:S05]  /*7e40*/  @!P0 NANOSLEEP.SYNCS 0x989680 ;  /* 0x009896800000895d */ /* 0x008fea0003900000 */
[----:B------:R-:W3:Y:S02]  /*7e50*/  @!P0 SYNCS.PHASECHK.TRANS64 P0, [R0+URZ+0x110], R3 ;  /* 0x00011003000085a7 */ /* 0x000ee400080010ff */
[----:B---3--:R-:W-:Y:S05]  /*7e60*/  @!P0 BRA `(.L_x_158) ;  /* 0xfffffffc00f08947 */ /* 0x008fea000383ffff */
[----:B------:R-:W-:Y:S05]  /*7e70*/  BRA `(.L_x_159) ;  /* 0xffffffc4001c7947 */ /* 0x000fea000383ffff */
.L_x_73:
[----:B------:R-:W-:Y:S07]  /*7e80*/  MOV R0, UR7 ;  /* 0x0000000700007c02 */ /* 0x000fee0008000f00 */
.L_x_160:
[----:B--2---:R2:W3:Y:S02]  /*7e90*/  SYNCS.PHASECHK.TRANS64.TRYWAIT P0, [R0+URZ+0x108], R3 ;  /* 0x00010803000075a7 */ /* 0x0044e400080011ff */
[----:B---3--:R-:W-:Y:S05]  /*7ea0*/  @!P0 NANOSLEEP.SYNCS 0x989680 ;  /* 0x009896800000895d */ /* 0x008fea0003900000 */
[----:B------:R-:W3:Y:S02]  /*7eb0*/  @!P0 SYNCS.PHASECHK.TRANS64 P0, [R0+URZ+0x108], R3 ;  /* 0x00010803000085a7 */ /* 0x000ee400080010ff */
[----:B---3--:R-:W-:Y:S05]  /*7ec0*/  @!P0 BRA `(.L_x_160) ;  /* 0xfffffffc00f08947 */ /* 0x008fea000383ffff */
[----:B------:R-:W-:Y:S05]  /*7ed0*/  BRA `(.L_x_72) ;  /* 0xffffffc400f47947 */ /* 0x000fea000383ffff */
.L_x_76:
[----:B------:R-:W-:Y:S07]  /*7ee0*/  MOV R3, UR17 ;  /* 0x0000001100037c02 */ /* 0x000fee0008000f00 */
.L_x_161:
[----:B-1----:R1:W2:Y:S02]  /*7ef0*/  SYNCS.PHASECHK.TRANS64.TRYWAIT P0, [R3+URZ+0xe8], R0 ;  /* 0x0000e800030075a7 */ /* 0x0022a400080011ff */
[----:B--2---:R-:W-:Y:S05]  /*7f00*/  @!P0 NANOSLEEP.SYNCS 0x989680 ;  /* 0x009896800000895d */ /* 0x004fea0003900000 */
[----:B------:R-:W2:Y:S02]  /*7f10*/  @!P0 SYNCS.PHASECHK.TRANS64 P0, [R3+URZ+0xe8], R0 ;  /* 0x0000e800030085a7 */ /* 0x000ea400080010ff */
[----:B--2---:R-:W-:Y:S05]  /*7f20*/  @!P0 BRA `(.L_x_161) ;  /* 0xfffffffc00f08947 */ /* 0x004fea000383ffff */
[----:B------:R-:W-:Y:S05]  /*7f30*/  BRA `(.L_x_162) ;  /* 0xffffffc800b07947 */ /* 0x000fea000383ffff */
.L_x_77:
[----:B------:R-:W-:Y:S07]  /*7f40*/  MOV R3, UR14 ;  /* 0x0000000e00037c02 */ /* 0x000fee0008000f00 */
.L_x_163:
[----:B-1----:R1:W2:Y:S02]  /*7f50*/  SYNCS.PHASECHK.TRANS64.TRYWAIT P0, [R3+URZ+0xe8], R12 ;  /* 0x0000e80c030075a7 */ /* 0x0022a400080011ff */
[----:B--2---:R-:W-:Y:S05]  /*7f60*/  @!P0 NANOSLEEP.SYNCS 0x989680 ;  /* 0x009896800000895d */ /* 0x004fea0003900000 */
[----:B------:R-:W2:Y:S02]  /*7f70*/  @!P0 SYNCS.PHASECHK.TRANS64 P0, [R3+URZ+0xe8], R12 ;  /* 0x0000e80c030085a7 */ /* 0x000ea400080010ff */
[----:B--2---:R-:W-:Y:S05]  /*7f80*/  @!P0 BRA `(.L_x_163) ;  /* 0xfffffffc00f08947 */ /* 0x004fea000383ffff */
[----:B------:R-:W-:Y:S05]  /*7f90*/  BRA `(.L_x_164) ;  /* 0xffffffcc00487947 */ /* 0x000fea000383ffff */
.L_x_79:
[----:B------:R-:W-:-:S07]  /*7fa0*/  MOV R0, UR4 ;  /* 0x0000000400007c02 */ /* 0x000fce0008000f00 */
.L_x_165:
[----:B-1----:R1:W3:Y:S02]  /*7fb0*/  SYNCS.PHASECHK.TRANS64.TRYWAIT P0, [R0+URZ], R3 ;  /* 0x00000003000075a7 */ /* 0x0022e400080011ff */
[----:B---3--:R-:W-:Y:S05]  /*7fc0*/  @!P0 NANOSLEEP.SYNCS 0x989680 ;  /* 0x009896800000895d */ /* 0x008fea0003900000 */
[----:B------:R-:W3:Y:S02]  /*7fd0*/  @!P0 SYNCS.PHASECHK.TRANS64 P0, [R0+URZ], R3 ;  /* 0x00000003000085a7 */ /* 0x000ee400080010ff */
[----:B---3--:R-:W-:Y:S05]  /*7fe0*/  @!P0 BRA `(.L_x_165) ;  /* 0xfffffffc00f08947 */ /* 0x008fea000383ffff */
[----:B------:R-:W-:Y:S05]  /*7ff0*/  BRA `(.L_x_166) ;  /* 0xffffffcc00c07947 */ /* 0x000fea000383ffff */
.L_x_80:
[----:B-1----:R1:W3:Y:S02]  /*8000*/  SYNCS.PHASECHK.TRANS64.TRYWAIT P0, [R2+URZ], R3 ;  /* 0x00000003020075a7 */ /* 0x0022e400080011ff */
[----:B---3--:R-:W-:Y:S05]  /*8010*/  @!P0 NANOSLEEP.SYNCS 0x989680 ;  /* 0x009896800000895d */ /* 0x008fea0003900000 */
[----:B------:R-:W3:Y:S02]  /*8020*/  @!P0 SYNCS.PHASECHK.TRANS64 P0, [R2+URZ], R3 ;  /* 0x00000003020085a7 */ /* 0x000ee400080010ff */
[----:B---3--:R-:W-:Y:S05]  /*8030*/  @!P0 BRA `(.L_x_80) ;  /* 0xfffffffc00f08947 */ /* 0x008fea000383ffff */
[----:B------:R-:W-:Y:S05]  /*8040*/  BRA `(.L_x_167) ;  /* 0xffffffcc00ec7947 */ /* 0x000fea000383ffff */
.L_x_82:
[----:B------:R-:W-:Y:S07]  /*8050*/  MOV R0, UR52 ;  /* 0x0000003400007c02 */ /* 0x000fee0008000f00 */
.L_x_168:
[----:B-1----:R1:W2:Y:S02]  /*8060*/  SYNCS.PHASECHK.TRANS64.TRYWAIT P0, [R0+URZ+0x110], R3 ;  /* 0x00011003000075a7 */ /* 0x0022a400080011ff */
[----:B--2---:R-:W-:Y:S05]  /*8070*/  @!P0 NANOSLEEP.SYNCS 0x989680 ;  /* 0x009896800000895d */ /* 0x004fea0003900000 */
[----:B------:R-:W2:Y:S02]  /*8080*/  @!P0 SYNCS.PHASECHK.TRANS64 P0, [R0+URZ+0x110], R3 ;  /* 0x00011003000085a7 */ /* 0x000ea400080010ff */
[----:B--2---:R-:W-:Y:S05]  /*8090*/  @!P0 BRA `(.L_x_168) ;  /* 0xfffffffc00f08947 */ /* 0x004fea000383ffff */
[----:B------:R-:W-:Y:S05]  /*80a0*/  BRA `(.L_x_169) ;  /* 0xffffffd000cc7947 */ /* 0x000fea000383ffff */
.L_x_92:
[----:B-1----:R1:W2:Y:S02]  /*80b0*/  SYNCS.PHASECHK.TRANS64.TRYWAIT P1, [R0+URZ+0xd0], R5 ;  /* 0x0000d005000075a7 */ /* 0x0022a400080211ff */
[----:B--2---:R-:W-:Y:S05]  /*80c0*/  @!P1 NANOSLEEP.SYNCS 0x989680 ;  /* 0x009896800000995d */ /* 0x004fea0003900000 */
[----:B------:R-:W2:Y:S02]  /*80d0*/  @!P1 SYNCS.PHASECHK.TRANS64 P1, [R0+URZ+0xd0], R5 ;  /* 0x0000d005000095a7 */ /* 0x000ea400080210ff */
[----:B--2---:R-:W-:Y:S05]  /*80e0*/  @!P1 BRA `(.L_x_92) ;  /* 0xfffffffc00f09947 */ /* 0x004fea000383ffff */
[----:B------:R-:W-:Y:S05]  /*80f0*/  BRA `(.L_x_91) ;  /* 0xffffffdc00c47947 */ /* 0x000fea000383ffff */
.L_x_94:
[----:B-1----:R1:W4:Y:S02]  /*8100*/  SYNCS.PHASECHK.TRANS64.TRYWAIT P0, [R84+URZ+0x120], R3 ;  /* 0x00012003540075a7 */ /* 0x00232400080011ff */
[----:B----4-:R-:W-:Y:S05]  /*8110*/  @!P0 NANOSLEEP.SYNCS 0x989680 ;  /* 0x009896800000895d */ /* 0x010fea0003900000 */
[----:B------:R-:W4:Y:S02]  /*8120*/  @!P0 SYNCS.PHASECHK.TRANS64 P0, [R84+URZ+0x120], R3 ;  /* 0x00012003540085a7 */ /* 0x000f2400080010ff */
[----:B----4-:R-:W-:Y:S05]  /*8130*/  @!P0 BRA `(.L_x_94) ;  /* 0xfffffffc00f08947 */ /* 0x010fea000383ffff */
[----:B------:R-:W-:Y:S05]  /*8140*/  BRA `(.L_x_93) ;  /* 0xffffffe000187947 */ /* 0x000fea000383ffff */
.L_x_105:
[----:B--2---:R2:W3:Y:S02]  /*8150*/  SYNCS.PHASECHK.TRANS64.TRYWAIT P0, [R3+URZ+0xd0], R4 ;  /* 0x0000d004030075a7 */ /* 0x0044e400080011ff */
[----:B---3--:R-:W-:Y:S05]  /*8160*/  @!P0 NANOSLEEP.SYNCS 0x989680 ;  /* 0x009896800000895d */ /* 0x008fea0003900000 */
[----:B------:R-:W3:Y:S02]  /*8170*/  @!P0 SYNCS.PHASECHK.TRANS64 P0, [R3+URZ+0xd0], R4 ;  /* 0x0000d004030085a7 */ /* 0x000ee400080010ff */
[----:B---3--:R-:W-:Y:S05]  /*8180*/  @!P0 BRA `(.L_x_105) ;  /* 0xfffffffc00f08947 */ /* 0x008fea000383ffff */
[----:B------:R-:W-:Y:S05]  /*8190*/  BRA `(.L_x_104) ;  /* 0xffffffe800347947 */ /* 0x000fea000383ffff */
        .weak           $__internal_0_$__cuda_sm10x_tcgen05_guardrail_trap_col_being_dealloced_not_returned_by_alloc
        .type           $__internal_0_$__cuda_sm10x_tcgen05_guardrail_trap_col_being_dealloced_not_returned_by_alloc,@function
        .size           $__internal_0_$__cuda_sm10x_tcgen05_guardrail_trap_col_being_dealloced_not_returned_by_alloc,($__internal_1_$__cuda_sm10x_tcgen05_guardrail_trap_phase_invalid_during_alloc - $__internal_0_$__cuda_sm10x_tcgen05_guardrail_trap_col_being_dealloced_not_returned_by_alloc)
$__internal_0_$__cuda_sm10x_tcgen05_guardrail_trap_col_being_dealloced_not_returned_by_alloc:
[----:B------:R-:W-:Y:S05]  /*81a0*/  BPT.TRAP 0x1 ;  /* 0x000000040000795c */ /* 0x000fea0000300000 */
[----:B------:R-:W-:-:S04]  /*81b0*/  MOV R3, 0x0 ;  /* 0x0000000000037802 */ /* 0x000fc80000000f00 */
[----:B------:R-:W-:Y:S05]  /*81c0*/  RET.REL.NODEC R2 `(_ZN7cutlass13device_kernelINS_4conv6kernel13ConvUniversalINS1_16ConvProblemShapeILNS1_8OperatorE1ELi2EEENS1_10collective14CollectiveConvINS1_47MainloopSm100TmaUmmaWarpSpecializedImplicitGemmILS5_1ELi13ELi2ELi1ELi2EN4cute5tupleIJNSA_1CILi1EEESD_SD_EEEEENSB_IJNSC_ILi64EEESG_NSB_IJSG_EEEEEENS_10bfloat16_tESJ_NSA_8TiledMMAINSA_8MMA_AtomIJNSA_20SM100_MMA_F16BF16_SSISJ_SJ_fLi64ELi64ELNSA_4UMMA5MajorE0ELSO_1ELNSN_7ScaleInE0ELSP_0EEEEEENSA_6LayoutISE_NSB_IJNSC_ILi0EEEST_ST_EEEEENSB_IJNSA_10UnderscoreESW_SW_EEEEENS7_6detail27Sm100ImplicitGemmTileTraitsINSA_20SM90_TMA_LOAD_IM2COLENSA_14ComposedLayoutINSA_7SwizzleILi3ELi4ELi3EEENSA_18smem_ptr_flag_bitsILi16EEENSS_INSB_IJNSC_ILi8EEESG_EEENSB_IJSG_SD_EEEEEEEvEENS10_INSA_13SM90_TMA_LOADENS12_IS14_S16_NSS_INSB_IJSG_S17_EEENSB_IJSD_SG_EEEEEEEvEEEENS_8epilogue10collective18CollectiveEpilogueINS1K_23Sm100TmaWarpSpecializedILi3ELi2ELi16ELb1ELb0EEEJSI_NSB_IJNSS_ISG_SD_EENSS_INSC_ILi32EEESD_EEEEESJ_NSB_IJNSB_IJlllEEESD_ST_EEESJ_S1U_NS1K_6fusion15FusionCallbacksIS1O_NS1V_17LinearCombinationISJ_fSJ_fLNS_15FloatRoundStyleE2EEESI_S1S_JEEENSA_5SM1004TMEM4LOAD26SM100_TMEM_LOAD_16dp256b4xES11_NS12_INS13_ILi2ELi4ELi3EEES16_NSS_INSB_IJS17_S1Q_EEENSB_IJS1Q_SD_EEEEEEENSA_17SM75_U32x4_LDSM_NENSA_21SM90_TMA_STORE_IM2COLES29_NSA_17SM90_U32x4_STSM_NENSA_39AutoVectorizingCopyWithAssumedAlignmentILi128EEEEEEvvEEEEvNT_6ParamsE) ;  /* 0xffffff7c028c7950 */ /* 0x000fea0003c3ffff */
        .weak           $__internal_1_$__cuda_sm10x_tcgen05_guardrail_trap_phase_invalid_during_alloc
        .type           $__internal_1_$__cuda_sm10x_tcgen05_guardrail_trap_phase_invalid_during_alloc,@function
        .size           $__internal_1_$__cuda_sm10x_tcgen05_guardrail_trap_phase_invalid_during_alloc,($__internal_2_$__cuda_sm10x_tcgen05_guardrail_trap_unallocated_columns_being_dealloced - $__internal_1_$__cuda_sm10x_tcgen05_guardrail_trap_phase_invalid_during_alloc)
$__internal_1_$__cuda_sm10x_tcgen05_guardrail_trap_phase_invalid_during_alloc:
[----:B------:R-:W-:Y:S05]  /*81d0*/  BPT.TRAP 0x1 ;  /* 0x000000040000795c */ /* 0x000fea0000300000 */
[----:B------:R-:W-:-:S04]  /*81e0*/  HFMA2 R3, -RZ, RZ, 0, 0 ;  /* 0x00000000ff037431 */ /* 0x000fc800000001ff */
[----:B------:R-:W-:Y:S05]  /*81f0*/  RET.REL.NODEC R2 `(_ZN7cutlass13device_kernelINS_4conv6kernel13ConvUniversalINS1_16ConvProblemShapeILNS1_8OperatorE1ELi2EEENS1_10collective14CollectiveConvINS1_47MainloopSm100TmaUmmaWarpSpecializedImplicitGemmILS5_1ELi13ELi2ELi1ELi2EN4cute5tupleIJNSA_1CILi1EEESD_SD_EEEEENSB_IJNSC_ILi64EEESG_NSB_IJSG_EEEEEENS_10bfloat16_tESJ_NSA_8TiledMMAINSA_8MMA_AtomIJNSA_20SM100_MMA_F16BF16_SSISJ_SJ_fLi64ELi64ELNSA_4UMMA5MajorE0ELSO_1ELNSN_7ScaleInE0ELSP_0EEEEEENSA_6LayoutISE_NSB_IJNSC_ILi0EEEST_ST_EEEEENSB_IJNSA_10UnderscoreESW_SW_EEEEENS7_6detail27Sm100ImplicitGemmTileTraitsINSA_20SM90_TMA_LOAD_IM2COLENSA_14ComposedLayoutINSA_7SwizzleILi3ELi4ELi3EEENSA_18smem_ptr_flag_bitsILi16EEENSS_INSB_IJNSC_ILi8EEESG_EEENSB_IJSG_SD_EEEEEEEvEENS10_INSA_13SM90_TMA_LOADENS12_IS14_S16_NSS_INSB_IJSG_S17_EEENSB_IJSD_SG_EEEEEEEvEEEENS_8epilogue10collective18CollectiveEpilogueINS1K_23Sm100TmaWarpSpecializedILi3ELi2ELi16ELb1ELb0EEEJSI_NSB_IJNSS_ISG_SD_EENSS_INSC_ILi32EEESD_EEEEESJ_NSB_IJNSB_IJlllEEESD_ST_EEESJ_S1U_NS1K_6fusion15FusionCallbacksIS1O_NS1V_17LinearCombinationISJ_fSJ_fLNS_15FloatRoundStyleE2EEESI_S1S_JEEENSA_5SM1004TMEM4LOAD26SM100_TMEM_LOAD_16dp256b4xES11_NS12_INS13_ILi2ELi4ELi3EEES16_NSS_INSB_IJS17_S1Q_EEENSB_IJS1Q_SD_EEEEEEENSA_17SM75_U32x4_LDSM_NENSA_21SM90_TMA_STORE_IM2COLES29_NSA_17SM90_U32x4_STSM_NENSA_39AutoVectorizingCopyWithAssumedAlignmentILi128EEEEEEvvEEEEvNT_6ParamsE) ;  /* 0xffffff7c02807950 */ /* 0x000fea0003c3ffff */
        .weak           $__internal_2_$__cuda_sm10x_tcgen05_guardrail_trap_unallocated_columns_being_dealloced
        .type           $__internal_2_$__cuda_sm10x_tcgen05_guardrail_trap_unallocated_columns_being_dealloced,@function
        .size           $__internal_2_$__cuda_sm10x_tcgen05_guardrail_trap_unallocated_columns_being_dealloced,(.L_x_171 - $__internal_2_$__cuda_sm10x_tcgen05_guardrail_trap_unallocated_columns_being_dealloced)
$__internal_2_$__cuda_sm10x_tcgen05_guardrail_trap_unallocated_columns_being_dealloced:
[----:B------:R-:W-:Y:S05]  /*8200*/  BPT.TRAP 0x1 ;  /* 0x000000040000795c */ /* 0x000fea0000300000 */
[----:B------:R-:W-:-:S04]  /*8210*/  MOV R3, 0x0 ;  /* 0x0000000000037802 */ /* 0x000fc80000000f00 */
[----:B------:R-:W-:Y:S05]  /*8220*/  RET.REL.NODEC R2 `(_ZN7cutlass13device_kernelINS_4conv6kernel13ConvUniversalINS1_16ConvProblemShapeILNS1_8OperatorE1ELi2EEENS1_10collective14CollectiveConvINS1_47MainloopSm100TmaUmmaWarpSpecializedImplicitGemmILS5_1ELi13ELi2ELi1ELi2EN4cute5tupleIJNSA_1CILi1EEESD_SD_EEEEENSB_IJNSC_ILi64EEESG_NSB_IJSG_EEEEEENS_10bfloat16_tESJ_NSA_8TiledMMAINSA_8MMA_AtomIJNSA_20SM100_MMA_F16BF16_SSISJ_SJ_fLi64ELi64ELNSA_4UMMA5MajorE0ELSO_1ELNSN_7ScaleInE0ELSP_0EEEEEENSA_6LayoutISE_NSB_IJNSC_ILi0EEEST_ST_EEEEENSB_IJNSA_10UnderscoreESW_SW_EEEEENS7_6detail27Sm100ImplicitGemmTileTraitsINSA_20SM90_TMA_LOAD_IM2COLENSA_14ComposedLayoutINSA_7SwizzleILi3ELi4ELi3EEENSA_18smem_ptr_flag_bitsILi16EEENSS_INSB_IJNSC_ILi8EEESG_EEENSB_IJSG_SD_EEEEEEEvEENS10_INSA_13SM90_TMA_LOADENS12_IS14_S16_NSS_INSB_IJSG_S17_EEENSB_IJSD_SG_EEEEEEEvEEEENS_8epilogue10collective18CollectiveEpilogueINS1K_23Sm100TmaWarpSpecializedILi3ELi2ELi16ELb1ELb0EEEJSI_NSB_IJNSS_ISG_SD_EENSS_INSC_ILi32EEESD_EEEEESJ_NSB_IJNSB_IJlllEEESD_ST_EEESJ_S1U_NS1K_6fusion15FusionCallbacksIS1O_NS1V_17LinearCombinationISJ_fSJ_fLNS_15FloatRoundStyleE2EEESI_S1S_JEEENSA_5SM1004TMEM4LOAD26SM100_TMEM_LOAD_16dp256b4xES11_NS12_INS13_ILi2ELi4ELi3EEES16_NSS_INSB_IJS17_S1Q_EEENSB_IJS1Q_SD_EEEEEEENSA_17SM75_U32x4_LDSM_NENSA_21SM90_TMA_STORE_IM2COLES29_NSA_17SM90_U32x4_STSM_NENSA_39AutoVectorizingCopyWithAssumedAlignmentILi128EEEEEEvvEEEEvNT_6ParamsE) ;  /* 0xffffff7c02747950 */ /* 0x000fea0003c3ffff */
.L_x_170:
[----:B------:R-:W-:-:S00]  /*8230*/  BRA `(.L_x_170) ;  /* 0xfffffffc00fc7947 */ /* 0x000fc0000383ffff */
[----:B------:R-:W-:-:S00]  /*8240*/  NOP ;  /* 0x0000000000007918 */ /* 0x000fc00000000000 */
        /* <DEDUP_REMOVED lines=11> */
.L_x_171:


//--------------------- .nv.global.init           --------------------------
	.section	.nv.global.init,"aw",@progbits
.nv.global.init:
	.type		$str$29,@object
	.size		$str$29,($str$30 - $str$29)
$str$29:
        /*0000*/ 	.byte	0x28, 0x61, 0x64, 0x64, 0x72, 0x65, 0x73, 0x73, 0x20, 0x26, 0x20, 0x6d, 0x61, 0x73, 0x6b, 0x29
        /*0010*/ 	.byte	0x20, 0x3d, 0x3d, 0x20, 0x30, 0x00
	.type		$str$30,@object
	.size		$str$30,($str$28 - $str$30)
$str$30:
        /*0016*/ 	.byte	0x2f, 0x74, 0x6d, 0x70, 0x2f, 0x63, 0x75, 0x74, 0x6c, 0x61, 0x73, 0x73, 0x5f, 0x73, 0x77, 0x65
        /*0026*/ 	.byte	0x65, 0x70, 0x5f, 0x73, 0x72, 0x63, 0x2f, 0x69, 0x6e, 0x63, 0x6c, 0x75, 0x64, 0x65, 0x2f, 0x63
        /*0036*/ 	.byte	0x75, 0x74, 0x65, 0x2f, 0x70, 0x6f, 0x69, 0x6e, 0x74, 0x65, 0x72, 0x5f, 0x66, 0x6c, 0x61, 0x67
        /*0046*/ 	.byte	0x67, 0x65, 0x64, 0x2e, 0x68, 0x70, 0x70, 0x00
	.type		$str$28,@object
	.size		$str$28,($str$27 - $str$28)
$str$28:
        /*004e*/ 	.byte	0x2f, 0x74, 0x6d, 0x70, 0x2f, 0x63, 0x75, 0x74, 0x6c, 0x61, 0x73, 0x73, 0x5f, 0x73, 0x77, 0x65
        /*005e*/ 	.byte	0x65, 0x70, 0x5f, 0x73, 0x72, 0x63, 0x2f, 0x69, 0x6e, 0x63, 0x6c, 0x75, 0x64, 0x65, 0x2f, 0x63
        /*006e*/ 	.byte	0x75, 0x74, 0x65, 0x2f, 0x61, 0x74, 0x6f, 0x6d, 0x2f, 0x63, 0x6f, 0x70, 0x79, 0x5f, 0x74, 0x72
        /*007e*/ 	.byte	0x61, 0x69, 0x74, 0x73, 0x5f, 0x73, 0x6d, 0x31, 0x30, 0x30, 0x2e, 0x68, 0x70, 0x70, 0x00
	.type		$str$27,@object
	.size		$str$27,(__unnamed_1 - $str$27)
$str$27:
        /*008d*/ 	.byte	0x28, 0x28, 0x75, 0x69, 0x6e, 0x74, 0x33, 0x32, 0x5f, 0x74, 0x28, 0x74, 0x68, 0x72, 0x65, 0x61
        /*009d*/ 	.byte	0x64, 0x49, 0x64, 0x78, 0x2e, 0x78, 0x29, 0x20, 0x2f, 0x20, 0x33, 0x32, 0x29, 0x20, 0x25, 0x20
        /*00ad*/ 	.byte	0x34, 0x29, 0x20, 0x3d, 0x3d, 0x20, 0x28, 0x28, 0x28, 0x74, 0x6d, 0x65, 0x6d, 0x5f, 0x61, 0x64
        /*00bd*/ 	.byte	0x64, 0x72, 0x20, 0x3e, 0x3e, 0x20, 0x31, 0x36, 0x29, 0x20, 0x2f, 0x20, 0x33, 0x32, 0x29, 0x20
        /*00cd*/ 	.byte	0x25, 0x20, 0x34, 0x29, 0x00
	.type		__unnamed_1,@object
	.size		__unnamed_1,(__unnamed_2 - __unnamed_1)
__unnamed_1:
        /*00d2*/ 	.byte	0x61, 0x75, 0x74, 0x6f, 0x20, 0x63, 0x75, 0x74, 0x65, 0x3a, 0x3a, 0x61, 0x73, 0x5f, 0x70, 0x6f
        /* <DEDUP_REMOVED lines=24> */
        /*0262*/ 	.byte	0x30, 0x34, 0x38, 0x3e, 0x3e, 0x3e, 0x3e, 0x5d, 0x00
	.type		__unnamed_2,@object
	.size		__unnamed_2,(.L_2 - __unnamed_2)
__unnamed_2:
        /* <DEDUP_REMOVED lines=45> */
        /*053b*/ 	.byte	0x3e, 0x3e, 0x3e, 0x5d, 0x00
.L_2:


//--------------------- .nv.shared._ZN7cutlass13device_kernelINS_4conv6kernel13ConvUniversalINS1_16ConvProblemShapeILNS1_8OperatorE1ELi2EEENS1_10collective14CollectiveConvINS1_47MainloopSm100TmaUmmaWarpSpecializedImplicitGemmILS5_1ELi13ELi2ELi1ELi2EN4cute5tupleIJNSA_1CILi1EEESD_SD_EEEEENSB_IJNSC_ILi64EEESG_NSB_IJSG_EEEEEENS_10bfloat16_tESJ_NSA_8TiledMMAINSA_8MMA_AtomIJNSA_20SM100_MMA_F16BF16_SSISJ_SJ_fLi64ELi64ELNSA_4UMMA5MajorE0ELSO_1ELNSN_7ScaleInE0ELSP_0EEEEEENSA_6LayoutISE_NSB_IJNSC_ILi0EEEST_ST_EEEEENSB_IJNSA_10UnderscoreESW_SW_EEEEENS7_6detail27Sm100ImplicitGemmTileTraitsINSA_20SM90_TMA_LOAD_IM2COLENSA_14ComposedLayoutINSA_7SwizzleILi3ELi4ELi3EEENSA_18smem_ptr_flag_bitsILi16EEENSS_INSB_IJNSC_ILi8EEESG_EEENSB_IJSG_SD_EEEEEEEvEENS10_INSA_13SM90_TMA_LOADENS12_IS14_S16_NSS_INSB_IJSG_S17_EEENSB_IJSD_SG_EEEEEEEvEEEENS_8epilogue10collective18CollectiveEpilogueINS1K_23Sm100TmaWarpSpecializedILi3ELi2ELi16ELb1ELb0EEEJSI_NSB_IJNSS_ISG_SD_EENSS_INSC_ILi32EEESD_EEEEESJ_NSB_IJNSB_IJlllEEESD_ST_EEESJ_S1U_NS1K_6fusion15FusionCallbacksIS1O_NS1V_17LinearCombinationISJ_fSJ_fLNS_15FloatRoundStyleE2EEESI_S1S_JEEENSA_5SM1004TMEM4LOAD26SM100_TMEM_LOAD_16dp256b4xES11_NS12_INS13_ILi2ELi4ELi3EEES16_NSS_INSB_IJS17_S1Q_EEENSB_IJS1Q_SD_EEEEEEENSA_17SM75_U32x4_LDSM_NENSA_21SM90_TMA_STORE_IM2COLES29_NSA_17SM90_U32x4_STSM_NENSA_39AutoVectorizingCopyWithAssumedAlignmentILi128EEEEEEvvEEEEvNT_6ParamsE --------------------------
	.section	.nv.shared._ZN7cutlass13device_kernelINS_4conv6kernel13ConvUniversalINS1_16ConvProblemShapeILNS1_8OperatorE1ELi2EEENS1_10collective14CollectiveConvINS1_47MainloopSm100TmaUmmaWarpSpecializedImplicitGemmILS5_1ELi13ELi2ELi1ELi2EN4cute5tupleIJNSA_1CILi1EEESD_SD_EEEEENSB_IJNSC_ILi64EEESG_NSB_IJSG_EEEEEENS_10bfloat16_tESJ_NSA_8TiledMMAINSA_8MMA_AtomIJNSA_20SM100_MMA_F16BF16_SSISJ_SJ_fLi64ELi64ELNSA_4UMMA5MajorE0ELSO_1ELNSN_7ScaleInE0ELSP_0EEEEEENSA_6LayoutISE_NSB_IJNSC_ILi0EEEST_ST_EEEEENSB_IJNSA_10UnderscoreESW_SW_EEEEENS7_6detail27Sm100ImplicitGemmTileTraitsINSA_20SM90_TMA_LOAD_IM2COLENSA_14ComposedLayoutINSA_7SwizzleILi3ELi4ELi3EEENSA_18smem_ptr_flag_bitsILi16EEENSS_INSB_IJNSC_ILi8EEESG_EEENSB_IJSG_SD_EEEEEEEvEENS10_INSA_13SM90_TMA_LOADENS12_IS14_S16_NSS_INSB_IJSG_S17_EEENSB_IJSD_SG_EEEEEEEvEEEENS_8epilogue10collective18CollectiveEpilogueINS1K_23Sm100TmaWarpSpecializedILi3ELi2ELi16ELb1ELb0EEEJSI_NSB_IJNSS_ISG_SD_EENSS_INSC_ILi32EEESD_EEEEESJ_NSB_IJNSB_IJlllEEESD_ST_EEESJ_S1U_NS1K_6fusion15FusionCallbacksIS1O_NS1V_17LinearCombinationISJ_fSJ_fLNS_15FloatRoundStyleE2EEESI_S1S_JEEENSA_5SM1004TMEM4LOAD26SM100_TMEM_LOAD_16dp256b4xES11_NS12_INS13_ILi2ELi4ELi3EEES16_NSS_INSB_IJS17_S1Q_EEENSB_IJS1Q_SD_EEEEEEENSA_17SM75_U32x4_LDSM_NENSA_21SM90_TMA_STORE_IM2COLES29_NSA_17SM90_U32x4_STSM_NENSA_39AutoVectorizingCopyWithAssumedAlignmentILi128EEEEEEvvEEEEvNT_6ParamsE,"aw",@nobits
	.sectionflags	@""
	.align	16
	.zero		1024


//--------------------- .nv.shared.reserved.0     --------------------------
	.section	.nv.shared.reserved.0,"aw",@nobits
	.weak		__nv_reservedSMEM_offset_0_alias
	.size		__nv_reservedSMEM_offset_0_alias, 0, 64
	.other		__nv_reservedSMEM_offset_0_alias,@"STO_CUDA_RESERVED_SHARED STV_DEFAULT"
__nv_reservedSMEM_offset_0_alias:
	.zero		0
.nv.shared.reserved.0:
	.zero		64
	.weak		__nv_reservedSMEM_tcgen05_partition
	.type		__nv_reservedSMEM_tcgen05_partition,@object
	.size		__nv_reservedSMEM_tcgen05_partition,(.L_0 - __nv_reservedSMEM_tcgen05_partition)
__nv_reservedSMEM_tcgen05_partition:
	.zero		32
.L_0:


//--------------------- .nv.global                --------------------------
	.section	.nv.global,"aw",@nobits
.nv.global:
	.type		_ZN39_INTERNAL_3bc18baf_4_k_cu_9af34f41_28934cute1_E,@object
	.size		_ZN39_INTERNAL_3bc18baf_4_k_cu_9af34f41_28934cute1_E,(_ZN39_INTERNAL_3bc18baf_4_k_cu_9af34f41_28934cuda3std3__45__cpo6cbeginE - _ZN39_INTERNAL_3bc18baf_4_k_cu_9af34f41_28934cute1_E)
_ZN39_INTERNAL_3bc18baf_4_k_cu_9af34f41_28934cute1_E:
	.zero		1
	.type		_ZN39_INTERNAL_3bc18baf_4_k_cu_9af34f41_28934cuda3std3__45__cpo6cbeginE,@object
	.size		_ZN39_INTERNAL_3bc18baf_4_k_cu_9af34f41_28934cuda3std3__45__cpo6cbeginE,(_ZN39_INTERNAL_3bc18baf_4_k_cu_9af34f41_28934cuda3std3__48in_placeE - _ZN39_INTERNAL_3bc18baf_4_k_cu_9af34f41_28934cuda3std3__45__cpo6cbeginE)
_ZN39_INTERNAL_3bc18baf_4_k_cu_9af34f41_28934cuda3std3__45__cpo6cbeginE:
	.zero		1
	.type		_ZN39_INTERNAL_3bc18baf_4_k_cu_9af34f41_28934cuda3std3__48in_placeE,@object
	.size		_ZN39_INTERNAL_3bc18baf_4_k_cu_9af34f41_28934cuda3std3__48in_placeE,(_ZN39_INTERNAL_3bc18baf_4_k_cu_9af34f41_28934cuda3std6ranges3__45__cpo9iter_moveE - _ZN39_INTERNAL_3bc18baf_4_k_cu_9af34f41_28934cuda3std3__48in_placeE)
_ZN39_INTERNAL_3bc18baf_4_k_cu_9af34f41_28934cuda3std3__48in_placeE:
	.zero		1
	.type		_ZN39_INTERNAL_3bc18baf_4_k_cu_9af34f41_28934cuda3std6ranges3__45__cpo9iter_moveE,@object
	.size		_ZN39_INTERNAL_3bc18baf_4_k_cu_9af34f41_28934cuda3std6ranges3__45__cpo9iter_moveE,(_ZN39_INTERNAL_3bc18baf_4_k_cu_9af34f41_28934cuda3std3__45__cpo5beginE - _ZN39_INTERNAL_3bc18baf_4_k_cu_9af34f41_28934cuda3std6ranges3__45__cpo9iter_moveE)
_ZN39_INTERNAL_3bc18baf_4_k_cu_9af34f41_28934cuda3std6ranges3__45__cpo9iter_moveE:
	.zero		1
	.type		_ZN39_INTERNAL_3bc18baf_4_k_cu_9af34f41_28934cuda3std3__45__cpo5beginE,@object
	.size		_ZN39_INTERNAL_3bc18baf_4_k_cu_9af34f41_28934cuda3std3__45__cpo5beginE,(_ZN39_INTERNAL_3bc18baf_4_k_cu_9af34f41_28934cuda3std3__441_GLOBAL__N__3bc18baf_4_k_cu_9af34f41_28936ignoreE - _ZN39_INTERNAL_3bc18baf_4_k_cu_9af34f41_28934cuda3std3__45__cpo5beginE)
_ZN39_INTERNAL_3bc18baf_4_k_cu_9af34f41_28934cuda3std3__45__cpo5beginE:
	.zero		1
	.type		_ZN39_INTERNAL_3bc18baf_4_k_cu_9af34f41_28934cuda3std3__441_GLOBAL__N__3bc18baf_4_k_cu_9af34f41_28936ignoreE,@object
	.size		_ZN39_INTERNAL_3bc18baf_4_k_cu_9af34f41_28934cuda3std3__441_GLOBAL__N__3bc18baf_4_k_cu_9af34f41_28936ignoreE,(_ZN39_INTERNAL_3bc18baf_4_k_cu_9af34f41_28934cute7productE - _ZN39_INTERNAL_3bc18baf_4_k_cu_9af34f41_28934cuda3std3__441_GLOBAL__N__3bc18baf_4_k_cu_9af34f41_28936ignoreE)
_ZN39_INTERNAL_3bc18baf_4_k_cu_9af34f41_28934cuda3std3__441_GLOBAL__N__3bc18baf_4_k_cu_9af34f41_28936ignoreE:
	.zero		1
	.type		_ZN39_INTERNAL_3bc18baf_4_k_cu_9af34f41_28934cute7productE,@object
	.size		_ZN39_INTERNAL_3bc18baf_4_k_cu_9af34f41_28934cute7productE,(_ZN39_INTERNAL_3bc18baf_4_k_cu_9af34f41_28934cuda3std3__45__cpo3endE - _ZN39_INTERNAL_3bc18baf_4_k_cu_9af34f41_28934cute7productE)
_ZN39_INTERNAL_3bc18baf_4_k_cu_9af34f41_28934cute7productE:
	.zero		1
	.type		_ZN39_INTERNAL_3bc18baf_4_k_cu_9af34f41_28934cuda3std3__45__cpo3endE,@object
	.size		_ZN39_INTERNAL_3bc18baf_4_k_cu_9af34f41_28934cuda3std3__45__cpo3endE,(_ZN39_INTERNAL_3bc18baf_4_k_cu_9af34f41_28934cuda3std3__419piecewise_constructE - _ZN39_INTERNAL_3bc18baf_4_k_cu_9af34f41_28934cuda3std3__45__cpo3endE)
_ZN39_INTERNAL_3bc18baf_4_k_cu_9af34f41_28934cuda3std3__45__cpo3endE:
	.zero		1
	.type		_ZN39_INTERNAL_3bc18baf_4_k_cu_9af34f41_28934cuda3std3__419piecewise_constructE,@object
	.size		_ZN39_INTERNAL_3bc18baf_4_k_cu_9af34f41_28934cuda3std3__419piecewise_constructE,(_ZN39_INTERNAL_3bc18baf_4_k_cu_9af34f41_28934cuda3std3__45__cpo4cendE - _ZN39_INTERNAL_3bc18baf_4_k_cu_9af34f41_28934cuda3std3__419piecewise_constructE)
_ZN39_INTERNAL_3bc18baf_4_k_cu_9af34f41_28934cuda3std3__419piecewise_constructE:
	.zero		1
	.type		_ZN39_INTERNAL_3bc18baf_4_k_cu_9af34f41_28934cuda3std3__45__cpo4cendE,@object
	.size		_ZN39_INTERNAL_3bc18baf_4_k_cu_9af34f41_28934cuda3std3__45__cpo4cendE,(_ZN39_INTERNAL_3bc18baf_4_k_cu_9af34f41_28934cuda3std6ranges3__45__cpo4swapE - _ZN39_INTERNAL_3bc18baf_4_k_cu_9af34f41_28934cuda3std3__45__cpo4cendE)
_ZN39_INTERNAL_3bc18baf_4_k_cu_9af34f41_28934cuda3std3__45__cpo4cendE:
	.zero		1
	.type		_ZN39_INTERNAL_3bc18baf_4_k_cu_9af34f41_28934cuda3std6ranges3__45__cpo4swapE,@object
	.size		_ZN39_INTERNAL_3bc18baf_4_k_cu_9af34f41_28934cuda3std6ranges3__45__cpo4swapE,(.L_10 - _ZN39_INTERNAL_3bc18baf_4_k_cu_9af34f41_28934cuda3std6ranges3__45__cpo4swapE)
_ZN39_INTERNAL_3bc18baf_4_k_cu_9af34f41_28934cuda3std6ranges3__45__cpo4swapE:
	.zero		1
.L_10:


//--------------------- .nv.constant0._ZN7cutlass13device_kernelINS_4conv6kernel13ConvUniversalINS1_16ConvProblemShapeILNS1_8OperatorE1ELi2EEENS1_10collective14CollectiveConvINS1_47MainloopSm100TmaUmmaWarpSpecializedImplicitGemmILS5_1ELi13ELi2ELi1ELi2EN4cute5tupleIJNSA_1CILi1EEESD_SD_EEEEENSB_IJNSC_ILi64EEESG_NSB_IJSG_EEEEEENS_10bfloat16_tESJ_NSA_8TiledMMAINSA_8MMA_AtomIJNSA_20SM100_MMA_F16BF16_SSISJ_SJ_fLi64ELi64ELNSA_4UMMA5MajorE0ELSO_1ELNSN_7ScaleInE0ELSP_0EEEEEENSA_6LayoutISE_NSB_IJNSC_ILi0EEEST_ST_EEEEENSB_IJNSA_10UnderscoreESW_SW_EEEEENS7_6detail27Sm100ImplicitGemmTileTraitsINSA_20SM90_TMA_LOAD_IM2COLENSA_14ComposedLayoutINSA_7SwizzleILi3ELi4ELi3EEENSA_18smem_ptr_flag_bitsILi16EEENSS_INSB_IJNSC_ILi8EEESG_EEENSB_IJSG_SD_EEEEEEEvEENS10_INSA_13SM90_TMA_LOADENS12_IS14_S16_NSS_INSB_IJSG_S17_EEENSB_IJSD_SG_EEEEEEEvEEEENS_8epilogue10collective18CollectiveEpilogueINS1K_23Sm100TmaWarpSpecializedILi3ELi2ELi16ELb1ELb0EEEJSI_NSB_IJNSS_ISG_SD_EENSS_INSC_ILi32EEESD_EEEEESJ_NSB_IJNSB_IJlllEEESD_ST_EEESJ_S1U_NS1K_6fusion15FusionCallbacksIS1O_NS1V_17LinearCombinationISJ_fSJ_fLNS_15FloatRoundStyleE2EEESI_S1S_JEEENSA_5SM1004TMEM4LOAD26SM100_TMEM_LOAD_16dp256b4xES11_NS12_INS13_ILi2ELi4ELi3EEES16_NSS_INSB_IJS17_S1Q_EEENSB_IJS1Q_SD_EEEEEEENSA_17SM75_U32x4_LDSM_NENSA_21SM90_TMA_STORE_IM2COLES29_NSA_17SM90_U32x4_STSM_NENSA_39AutoVectorizingCopyWithAssumedAlignmentILi128EEEEEEvvEEEEvNT_6ParamsE --------------------------
	.section	.nv.constant0._ZN7cutlass13device_kernelINS_4conv6kernel13ConvUniversalINS1_16ConvProblemShapeILNS1_8OperatorE1ELi2EEENS1_10collective14CollectiveConvINS1_47MainloopSm100TmaUmmaWarpSpecializedImplicitGemmILS5_1ELi13ELi2ELi1ELi2EN4cute5tupleIJNSA_1CILi1EEESD_SD_EEEEENSB_IJNSC_ILi64EEESG_NSB_IJSG_EEEEEENS_10bfloat16_tESJ_NSA_8TiledMMAINSA_8MMA_AtomIJNSA_20SM100_MMA_F16BF16_SSISJ_SJ_fLi64ELi64ELNSA_4UMMA5MajorE0ELSO_1ELNSN_7ScaleInE0ELSP_0EEEEEENSA_6LayoutISE_NSB_IJNSC_ILi0EEEST_ST_EEEEENSB_IJNSA_10UnderscoreESW_SW_EEEEENS7_6detail27Sm100ImplicitGemmTileTraitsINSA_20SM90_TMA_LOAD_IM2COLENSA_14ComposedLayoutINSA_7SwizzleILi3ELi4ELi3EEENSA_18smem_ptr_flag_bitsILi16EEENSS_INSB_IJNSC_ILi8EEESG_EEENSB_IJSG_SD_EEEEEEEvEENS10_INSA_13SM90_TMA_LOADENS12_IS14_S16_NSS_INSB_IJSG_S17_EEENSB_IJSD_SG_EEEEEEEvEEEENS_8epilogue10collective18CollectiveEpilogueINS1K_23Sm100TmaWarpSpecializedILi3ELi2ELi16ELb1ELb0EEEJSI_NSB_IJNSS_ISG_SD_EENSS_INSC_ILi32EEESD_EEEEESJ_NSB_IJNSB_IJlllEEESD_ST_EEESJ_S1U_NS1K_6fusion15FusionCallbacksIS1O_NS1V_17LinearCombinationISJ_fSJ_fLNS_15FloatRoundStyleE2EEESI_S1S_JEEENSA_5SM1004TMEM4LOAD26SM100_TMEM_LOAD_16dp256b4xES11_NS12_INS13_ILi2ELi4ELi3EEES16_NSS_INSB_IJS17_S1Q_EEENSB_IJS1Q_SD_EEEEEEENSA_17SM75_U32x4_LDSM_NENSA_21SM90_TMA_STORE_IM2COLES29_NSA_17SM90_U32x4_STSM_NENSA_39AutoVectorizingCopyWithAssumedAlignmentILi128EEEEEEvvEEEEvNT_6ParamsE,"a",@progbits
	.sectionflags	@""
	.align	4
.nv.constant0._ZN7cutlass13device_kernelINS_4conv6kernel13ConvUniversalINS1_16ConvProblemShapeILNS1_8OperatorE1ELi2EEENS1_10collective14CollectiveConvINS1_47MainloopSm100TmaUmmaWarpSpecializedImplicitGemmILS5_1ELi13ELi2ELi1ELi2EN4cute5tupleIJNSA_1CILi1EEESD_SD_EEEEENSB_IJNSC_ILi64EEESG_NSB_IJSG_EEEEEENS_10bfloat16_tESJ_NSA_8TiledMMAINSA_8MMA_AtomIJNSA_20SM100_MMA_F16BF16_SSISJ_SJ_fLi64ELi64ELNSA_4UMMA5MajorE0ELSO_1ELNSN_7ScaleInE0ELSP_0EEEEEENSA_6LayoutISE_NSB_IJNSC_ILi0EEEST_ST_EEEEENSB_IJNSA_10UnderscoreESW_SW_EEEEENS7_6detail27Sm100ImplicitGemmTileTraitsINSA_20SM90_TMA_LOAD_IM2COLENSA_14ComposedLayoutINSA_7SwizzleILi3ELi4ELi3EEENSA_18smem_ptr_flag_bitsILi16EEENSS_INSB_IJNSC_ILi8EEESG_EEENSB_IJSG_SD_EEEEEEEvEENS10_INSA_13SM90_TMA_LOADENS12_IS14_S16_NSS_INSB_IJSG_S17_EEENSB_IJSD_SG_EEEEEEEvEEEENS_8epilogue10collective18CollectiveEpilogueINS1K_23Sm100TmaWarpSpecializedILi3ELi2ELi16ELb1ELb0EEEJSI_NSB_IJNSS_ISG_SD_EENSS_INSC_ILi32EEESD_EEEEESJ_NSB_IJNSB_IJlllEEESD_ST_EEESJ_S1U_NS1K_6fusion15FusionCallbacksIS1O_NS1V_17LinearCombinationISJ_fSJ_fLNS_15FloatRoundStyleE2EEESI_S1S_JEEENSA_5SM1004TMEM4LOAD26SM100_TMEM_LOAD_16dp256b4xES11_NS12_INS13_ILi2ELi4ELi3EEES16_NSS_INSB_IJS17_S1Q_EEENSB_IJS1Q_SD_EEEEEEENSA_17SM75_U32x4_LDSM_NENSA_21SM90_TMA_STORE_IM2COLES29_NSA_17SM90_U32x4_STSM_NENSA_39AutoVectorizingCopyWithAssumedAlignmentILi128EEEEEEvvEEEEvNT_6ParamsE:
	.zero		2944


//--------------------- SYMBOLS --------------------------

	.type		.nv.reservedSmem.offset0,@object
	.size		.nv.reservedSmem.offset0,0x4
	.type		.nv.reservedSmem.cap,@object
	.size		.nv.reservedSmem.cap,0x4
	.type		__assertfail,@function
